def matmul_kernel(
    a_ptr,
    b_ptr,
    c_ptr,
    M,
    N,
    K,
    stride_am,
    stride_ak,
    stride_bk,
    stride_bn,
    stride_cm,
    stride_cn,
    BLOCK_M: tl.constexpr,
    BLOCK_N: tl.constexpr,
    BLOCK_K: tl.constexpr,
    GROUP_M: tl.constexpr,
):
    pid = tl.program_id(axis=0)
    num_pid_m = tl.cdiv(M, BLOCK_M)
    num_pid_n = tl.cdiv(N, BLOCK_N)
    num_pid_in_group = GROUP_M * num_pid_n
    group_id = pid // num_pid_in_group
    first_pid_m = group_id * GROUP_M
    group_size_m = min(num_pid_m - first_pid_m, GROUP_M)
    pid_m = first_pid_m + ((pid % num_pid_in_group) % group_size_m)
    pid_n = (pid % num_pid_in_group) // group_size_m

    offs_am = (pid_m * BLOCK_M + tl.arange(0, BLOCK_M)) % M
    offs_bn = (pid_n * BLOCK_N + tl.arange(0, BLOCK_N)) % N
    offs_k = tl.arange(0, BLOCK_K)
    a_ptrs = a_ptr + offs_am[:, None] * stride_am + offs_k[None, :] * stride_ak
    b_ptrs = b_ptr + offs_k[:, None] * stride_bk + offs_bn[None, :] * stride_bn

    acc = tl.zeros((BLOCK_M, BLOCK_N), dtype=tl.float32)
    for kk in range(0, tl.cdiv(K, BLOCK_K)):
        a = tl.load(a_ptrs, mask=offs_k[None, :] < K - kk * BLOCK_K, other=0.0)
        b = tl.load(b_ptrs, mask=offs_k[:, None] < K - kk * BLOCK_K, other=0.0)
        acc = tl.dot(a, b, acc)
        a_ptrs += BLOCK_K * stride_ak
        b_ptrs += BLOCK_K * stride_bk

    c = acc.to(c_ptr.dtype.element_ty)
    offs_cm = pid_m * BLOCK_M + tl.arange(0, BLOCK_M)
    offs_cn = pid_n * BLOCK_N + tl.arange(0, BLOCK_N)
    c_ptrs = c_ptr + offs_cm[:, None] * stride_cm + offs_cn[None, :] * stride_cn
    mask = (offs_cm[:, None] < M) & (offs_cn[None, :] < N)
    tl.store(c_ptrs, c, mask=mask)

# config = {"BLOCK_K": 64, "BLOCK_M": 128, "BLOCK_N": 64, "GROUP_M": 8, "arch": "sm_90", "dtype": "fp8e4m3", "num_ctas": 1, "num_stages": 3, "num_warps": 8}
# arch = sm_90


// ===== COMPILED SASS (sm_90a) =====

	.target	sm_90a

	.elftype	@"ET_EXEC"


//--------------------- .note.nv.tkinfo           --------------------------
	.section	.note.nv.tkinfo,"",@"SHT_NOTE"
	.sectionflags	@"SHF_NOTE_NV_TKINFO"
	.tkinfo
        /*0018*/ 	.word	0x00000002
        /*0030*/ 	.string	""
        /*0030*/ 	.string	"ptxas"
        /*0030*/ 	.string	"Cuda compilation tools, release 13.0, V13.0.88"
        /*0030*/ 	.string	"Build cuda_13.0.r13.0/compiler.36424714_0"
        /*0030*/ 	.string	"-v  -suppress-debug-info  -lineinfo  -arch sm_90a "



//--------------------- .note.nv.cuinfo           --------------------------
	.section	.note.nv.cuinfo,"",@"SHT_NOTE"
	.sectionflags	@"SHF_NOTE_NV_CUINFO"
        /*0018*/ 	.short	0x0002
        /*001a*/ 	.short	0x005a
        /*001c*/ 	.short	0x0082
	.zero		2


//--------------------- .nv.info                  --------------------------
	.section	.nv.info,"",@"SHT_CUDA_INFO"
	.align	4


	//----- nvinfo : EIATTR_REGCOUNT
	.align		4
        /*0000*/ 	.byte	0x04, 0x2f
        /*0002*/ 	.short	(.L_1 - .L_0)
	.align		4
.L_0:
        /*0004*/ 	.word	index@(matmul_kernel)
        /*0008*/ 	.word	0x000000b8


	//----- nvinfo : EIATTR_FRAME_SIZE
	.align		4
.L_1:
        /*000c*/ 	.byte	0x04, 0x11
        /*000e*/ 	.short	(.L_3 - .L_2)
	.align		4
.L_2:
        /*0010*/ 	.word	index@(matmul_kernel)
        /*0014*/ 	.word	0x00000000


	//----- nvinfo : EIATTR_MIN_STACK_SIZE
	.align		4
.L_3:
        /*0018*/ 	.byte	0x04, 0x12
        /*001a*/ 	.short	(.L_5 - .L_4)
	.align		4
.L_4:
        /*001c*/ 	.word	index@(matmul_kernel)
        /*0020*/ 	.word	0x00000000
.L_5:


//--------------------- .nv.compat                --------------------------
	.section	.nv.compat,"",@"SHT_CUDA_COMPAT_INFO"
	.align	4
        /*0000*/ 	.byte	0x02, 0x09, 0x01, 0x00, 0x02, 0x02, 0x04, 0x00, 0x02, 0x05, 0x05, 0x00, 0x03, 0x07, 0x01, 0x01
        /*0010*/ 	.byte	0x02, 0x03, 0x00, 0x00, 0x02, 0x06, 0x01, 0x00, 0x04, 0x0b, 0x08, 0x00, 0x00, 0x00, 0x00, 0x00
        /*0020*/ 	.byte	0x00, 0x00, 0x00, 0x00


//--------------------- .nv.info.matmul_kernel    --------------------------
	.section	.nv.info.matmul_kernel,"",@"SHT_CUDA_INFO"
	.sectionflags	@""
	.align	4


	//----- nvinfo : EIATTR_CUDA_API_VERSION
	.align		4
        /*0000*/ 	.byte	0x04, 0x37
        /*0002*/ 	.short	(.L_7 - .L_6)
.L_6:
        /*0004*/ 	.word	0x00000082


	//----- nvinfo : EIATTR_KPARAM_INFO
	.align		4
.L_7:
        /*0008*/ 	.byte	0x04, 0x17
        /*000a*/ 	.short	(.L_9 - .L_8)
.L_8:
        /*000c*/ 	.word	0x00000000
        /*0010*/ 	.short	0x000d
        /*0012*/ 	.short	0x0048
        /*0014*/ 	.byte	0x00, 0xf4, 0x21, 0x00


	//----- nvinfo : EIATTR_KPARAM_INFO
	.align		4
.L_9:
        /*0018*/ 	.byte	0x04, 0x17
        /*001a*/ 	.short	(.L_11 - .L_10)
.L_10:
        /*001c*/ 	.word	0x00000000
        /*0020*/ 	.short	0x000c
        /*0022*/ 	.short	0x0040
        /*0024*/ 	.byte	0x00, 0xf4, 0x21, 0x00


	//----- nvinfo : EIATTR_KPARAM_INFO
	.align		4
.L_11:
        /*0028*/ 	.byte	0x04, 0x17
        /*002a*/ 	.short	(.L_13 - .L_12)
.L_12:
        /*002c*/ 	.word	0x00000000
        /*0030*/ 	.short	0x000b
        /*0032*/ 	.short	0x0038
        /*0034*/ 	.byte	0x00, 0xf0, 0x11, 0x00


	//----- nvinfo : EIATTR_KPARAM_INFO
	.align		4
.L_13:
        /*0038*/ 	.byte	0x04, 0x17
        /*003a*/ 	.short	(.L_15 - .L_14)
.L_14:
        /*003c*/ 	.word	0x00000000
        /*0040*/ 	.short	0x000a
        /*0042*/ 	.short	0x0034
        /*0044*/ 	.byte	0x00, 0xf0, 0x11, 0x00


	//----- nvinfo : EIATTR_KPARAM_INFO
	.align		4
.L_15:
        /*0048*/ 	.byte	0x04, 0x17
        /*004a*/ 	.short	(.L_17 - .L_16)
.L_16:
        /*004c*/ 	.word	0x00000000
        /*0050*/ 	.short	0x0009
        /*0052*/ 	.short	0x0030
        /*0054*/ 	.byte	0x00, 0xf0, 0x11, 0x00


	//----- nvinfo : EIATTR_KPARAM_INFO
	.align		4
.L_17:
        /*0058*/ 	.byte	0x04, 0x17
        /*005a*/ 	.short	(.L_19 - .L_18)
.L_18:
        /*005c*/ 	.word	0x00000000
        /*0060*/ 	.short	0x0008
        /*0062*/ 	.short	0x002c
        /*0064*/ 	.byte	0x00, 0xf0, 0x11, 0x00


	//----- nvinfo : EIATTR_KPARAM_INFO
	.align		4
.L_19:
        /*0068*/ 	.byte	0x04, 0x17
        /*006a*/ 	.short	(.L_21 - .L_20)
.L_20:
        /*006c*/ 	.word	0x00000000
        /*0070*/ 	.short	0x0007
        /*0072*/ 	.short	0x0028
        /*0074*/ 	.byte	0x00, 0xf0, 0x11, 0x00


	//----- nvinfo : EIATTR_KPARAM_INFO
	.align		4
.L_21:
        /*0078*/ 	.byte	0x04, 0x17
        /*007a*/ 	.short	(.L_23 - .L_22)
.L_22:
        /*007c*/ 	.word	0x00000000
        /*0080*/ 	.short	0x0006
        /*0082*/ 	.short	0x0024
        /*0084*/ 	.byte	0x00, 0xf0, 0x11, 0x00


	//----- nvinfo : EIATTR_KPARAM_INFO
	.align		4
.L_23:
        /*0088*/ 	.byte	0x04, 0x17
        /*008a*/ 	.short	(.L_25 - .L_24)
.L_24:
        /*008c*/ 	.word	0x00000000
        /*0090*/ 	.short	0x0005
        /*0092*/ 	.short	0x0020
        /*0094*/ 	.byte	0x00, 0xf0, 0x11, 0x00


	//----- nvinfo : EIATTR_KPARAM_INFO
	.align		4
.L_25:
        /*0098*/ 	.byte	0x04, 0x17
        /*009a*/ 	.short	(.L_27 - .L_26)
.L_26:
        /*009c*/ 	.word	0x00000000
        /*00a0*/ 	.short	0x0004
        /*00a2*/ 	.short	0x001c
        /*00a4*/ 	.byte	0x00, 0xf0, 0x11, 0x00


	//----- nvinfo : EIATTR_KPARAM_INFO
	.align		4
.L_27:
        /*00a8*/ 	.byte	0x04, 0x17
        /*00aa*/ 	.short	(.L_29 - .L_28)
.L_28:
        /*00ac*/ 	.word	0x00000000
        /*00b0*/ 	.short	0x0003
        /*00b2*/ 	.short	0x0018
        /*00b4*/ 	.byte	0x00, 0xf0, 0x11, 0x00


	//----- nvinfo : EIATTR_KPARAM_INFO
	.align		4
.L_29:
        /*00b8*/ 	.byte	0x04, 0x17
        /*00ba*/ 	.short	(.L_31 - .L_30)
.L_30:
        /*00bc*/ 	.word	0x00000000
        /*00c0*/ 	.short	0x0002
        /*00c2*/ 	.short	0x0010
        /*00c4*/ 	.byte	0x00, 0xf4, 0x21, 0x00


	//----- nvinfo : EIATTR_KPARAM_INFO
	.align		4
.L_31:
        /*00c8*/ 	.byte	0x04, 0x17
        /*00ca*/ 	.short	(.L_33 - .L_32)
.L_32:
        /*00cc*/ 	.word	0x00000000
        /*00d0*/ 	.short	0x0001
        /*00d2*/ 	.short	0x0008
        /*00d4*/ 	.byte	0x00, 0xf4, 0x21, 0x00


	//----- nvinfo : EIATTR_KPARAM_INFO
	.align		4
.L_33:
        /*00d8*/ 	.byte	0x04, 0x17
        /*00da*/ 	.short	(.L_35 - .L_34)
.L_34:
        /*00dc*/ 	.word	0x00000000
        /*00e0*/ 	.short	0x0000
        /*00e2*/ 	.short	0x0000
        /*00e4*/ 	.byte	0x00, 0xf4, 0x21, 0x00


	//----- nvinfo : EIATTR_SPARSE_MMA_MASK
	.align		4
.L_35:
        /*00e8*/ 	.byte	0x03, 0x50
        /*00ea*/ 	.short	0x0000


	//----- nvinfo : EIATTR_MAXREG_COUNT
	.align		4
        /*00ec*/ 	.byte	0x03, 0x1b
        /*00ee*/ 	.short	0x00ff


	//----- nvinfo : EIATTR_NUM_BARRIERS
	.align		4
        /*00f0*/ 	.byte	0x02, 0x4c
        /*00f2*/ 	.byte	0x01
	.zero		1


	//----- nvinfo : EIATTR_MERCURY_ISA_VERSION
	.align		4
        /*00f4*/ 	.byte	0x03, 0x5f
        /*00f6*/ 	.short	0x0101


	//----- nvinfo : EIATTR_EXIT_INSTR_OFFSETS
	.align		4
        /*00f8*/ 	.byte	0x04, 0x1c
        /*00fa*/ 	.short	(.L_37 - .L_36)


	//   ....[0]....
.L_36:
        /*00fc*/ 	.word	0x00004b70


	//   ....[1]....
        /*0100*/ 	.word	0x00004b90


	//----- nvinfo : EIATTR_REQNTID
	.align		4
.L_37:
        /*0104*/ 	.byte	0x04, 0x10
        /*0106*/ 	.short	(.L_39 - .L_38)
.L_38:
        /*0108*/ 	.word	0x00000100
        /*010c*/ 	.word	0x00000001
        /*0110*/ 	.word	0x00000001


	//----- nvinfo : EIATTR_CBANK_PARAM_SIZE
	.align		4
.L_39:
        /*0114*/ 	.byte	0x03, 0x19
        /*0116*/ 	.short	0x0050


	//----- nvinfo : EIATTR_PARAM_CBANK
	.align		4
        /*0118*/ 	.byte	0x04, 0x0a
        /*011a*/ 	.short	(.L_41 - .L_40)
	.align		4
.L_40:
        /*011c*/ 	.word	index@(.nv.constant0.matmul_kernel)
        /*0120*/ 	.short	0x0210
        /*0122*/ 	.short	0x0050


	//----- nvinfo : EIATTR_SW_WAR
	.align		4
.L_41:
        /*0124*/ 	.byte	0x04, 0x36
        /*0126*/ 	.short	(.L_43 - .L_42)
.L_42:
        /*0128*/ 	.word	0x00000008
.L_43:


//--------------------- .nv.callgraph             --------------------------
	.section	.nv.callgraph,"",@"SHT_CUDA_CALLGRAPH"
	.align	4
	.sectionentsize	8
	.align		4
        /*0000*/ 	.word	0x00000000
	.align		4
        /*0004*/ 	.word	0xffffffff
	.align		4
        /*0008*/ 	.word	0x00000000
	.align		4
        /*000c*/ 	.word	0xfffffffe
	.align		4
        /*0010*/ 	.word	0x00000000
	.align		4
        /*0014*/ 	.word	0xfffffffd
	.align		4
        /*0018*/ 	.word	0x00000000
	.align		4
        /*001c*/ 	.word	0xfffffffc


//--------------------- .text.matmul_kernel       --------------------------
	.section	.text.matmul_kernel,"ax",@progbits
	.align	128
        .global         matmul_kernel
        .type           matmul_kernel,@function
        .size           matmul_kernel,(.L_x_4 - matmul_kernel)
        .other          matmul_kernel,@"STO_CUDA_ENTRY STV_DEFAULT"
matmul_kernel:
.text.matmul_kernel:
[----:B------:R-:W0:Y:S08]  /*0000*/  LDC R1, c[0x0][0x28] ;  /* 0x00000a00ff017b82 */ /* 0x000e300000000800 */
[----:B------:R-:W1:Y:S01]  /*0010*/  LDC.64 R34, c[0x0][0x228] ;  /* 0x00008a00ff227b82 */ /* 0x000e620000000a00 */
[----:B------:R-:W2:Y:S01]  /*0020*/  S2R R5, SR_CTAID.X ;  /* 0x0000000000057919 */ /* 0x000ea20000002500 */
[----:B------:R-:W-:Y:S01]  /*0030*/  UMOV UR4, 0x400 ;  /* 0x0000040000047882 */ /* 0x000fe20000000000 */
[----:B------:R-:W-:Y:S01]  /*0040*/  ULDC.64 UR16, c[0x0][0x208] ;  /* 0x0000820000107ab9 */ /* 0x000fe20000000a00 */
[----:B------:R-:W-:-:S04]  /*0050*/  ULDC UR13, c[0x0][0x230] ;  /* 0x00008c00000d7ab9 */ /* 0x000fc80000000800 */
[----:B------:R-:W3:Y:S08]  /*0060*/  LDC R123, c[0x0][0x230] ;  /* 0x00008c00ff7b7b82 */ /* 0x000ef00000000800 */
[----:B------:R-:W4:Y:S01]  /*0070*/  S2UR UR12, SR_CgaCtaId ;  /* 0x00000000000c79c3 */ /* 0x000f220000008800 */
[----:B-1----:R-:W-:-:S05]  /*0080*/  VIADD R0, R35, 0x3f ;  /* 0x0000003f23007836 */ /* 0x002fca0000000000 */
[----:B------:R-:W-:Y:S01]  /*0090*/  SHF.R.S32.HI R3, RZ, 0x1f, R0 ;  /* 0x0000001fff037819 */ /* 0x000fe20000011400 */
[----:B---3--:R-:W-:-:S03]  /*00a0*/  VIADD R123, R123, 0x3f ;  /* 0x0000003f7b7b7836 */ /* 0x008fc60000000000 */
[----:B------:R-:W-:Y:S02]  /*00b0*/  LEA.HI R3, R3, R0, RZ, 0x6 ;  /* 0x0000000003037211 */ /* 0x000fe400078f30ff */
[----:B--2---:R-:W-:Y:S02]  /*00c0*/  IABS R8, R5 ;  /* 0x0000000500087213 */ /* 0x004fe40000000000 */
[----:B------:R-:W-:Y:S01]  /*00d0*/  SHF.R.S32.HI R3, RZ, 0x6, R3 ;  /* 0x00000006ff037819 */ /* 0x000fe20000011403 */
[----:B----4-:R-:W-:-:S04]  /*00e0*/  ULEA UR12, UR12, UR4, 0x18 ;  /* 0x000000040c0c7291 */ /* 0x010fc8000f8ec03f */
[----:B------:R-:W-:-:S05]  /*00f0*/  IMAD.SHL.U32 R4, R3, 0x8, RZ ;  /* 0x0000000803047824 */ /* 0x000fca00078e00ff */
[-C--:B------:R-:W-:Y:S02]  /*0100*/  IABS R7, R4.reuse ;  /* 0x0000000400077213 */ /* 0x080fe40000000000 */
[----:B------:R-:W-:Y:S02]  /*0110*/  IABS R10, R4 ;  /* 0x00000004000a7213 */ /* 0x000fe40000000000 */
[----:B------:R-:W1:Y:S08]  /*0120*/  I2F.RP R0, R7 ;  /* 0x0000000700007306 */ /* 0x000e700000209400 */
[----:B-1----:R-:W1:Y:S02]  /*0130*/  MUFU.RCP R0, R0 ;  /* 0x0000000000007308 */ /* 0x002e640000001000 */
[----:B-1----:R-:W-:-:S02]  /*0140*/  VIADD R2, R0, 0xffffffe ;  /* 0x0ffffffe00027836 */ /* 0x002fc40000000000 */
[----:B------:R-:W-:-:S04]  /*0150*/  IMAD.MOV R0, RZ, RZ, -R10 ;  /* 0x000000ffff007224 */ /* 0x000fc800078e0a0a */
[----:B------:R1:W2:Y:S02]  /*0160*/  F2I.FTZ.U32.TRUNC.NTZ R3, R2 ;  /* 0x0000000200037305 */ /* 0x0002a4000021f000 */
[----:B-1----:R-:W-:Y:S02]  /*0170*/  IMAD.MOV.U32 R2, RZ, RZ, RZ ;  /* 0x000000ffff027224 */ /* 0x002fe400078e00ff */
[----:B--2---:R-:W-:-:S04]  /*0180*/  IMAD.MOV R6, RZ, RZ, -R3 ;  /* 0x000000ffff067224 */ /* 0x004fc800078e0a03 */
[----:B------:R-:W-:Y:S02]  /*0190*/  IMAD R9, R6, R7, RZ ;  /* 0x0000000706097224 */ /* 0x000fe400078e02ff */
[----:B------:R-:W-:Y:S02]  /*01a0*/  IMAD.MOV.U32 R6, RZ, RZ, R8 ;  /* 0x000000ffff067224 */ /* 0x000fe400078e0008 */
[----:B------:R-:W-:-:S06]  /*01b0*/  IMAD.HI.U32 R3, R3, R9, R2 ;  /* 0x0000000903037227 */ /* 0x000fcc00078e0002 */
[----:B------:R-:W-:-:S04]  /*01c0*/  IMAD.HI.U32 R3, R3, R6, RZ ;  /* 0x0000000603037227 */ /* 0x000fc800078e00ff */
[----:B------:R-:W-:-:S05]  /*01d0*/  IMAD R0, R3, R0, R6 ;  /* 0x0000000003007224 */ /* 0x000fca00078e0206 */
[----:B------:R-:W-:-:S13]  /*01e0*/  ISETP.GT.U32.AND P1, PT, R7, R0, PT ;  /* 0x000000000700720c */ /* 0x000fda0003f24070 */
[----:B------:R-:W-:Y:S02]  /*01f0*/  @!P1 IMAD.IADD R0, R0, 0x1, -R7 ;  /* 0x0000000100009824 */ /* 0x000fe400078e0a07 */
[----:B------:R-:W-:Y:S01]  /*0200*/  @!P1 VIADD R3, R3, 0x1 ;  /* 0x0000000103039836 */ /* 0x000fe20000000000 */
[----:B------:R-:W-:Y:S02]  /*0210*/  ISETP.NE.AND P1, PT, R4, RZ, PT ;  /* 0x000000ff0400720c */ /* 0x000fe40003f25270 */
[----:B------:R-:W-:Y:S02]  /*0220*/  ISETP.GE.U32.AND P0, PT, R0, R7, PT ;  /* 0x000000070000720c */ /* 0x000fe40003f06070 */
[----:B------:R-:W-:-:S04]  /*0230*/  LOP3.LUT R0, R5, R4, RZ, 0x3c, !PT ;  /* 0x0000000405007212 */ /* 0x000fc800078e3cff */
[----:B------:R-:W-:Y:S01]  /*0240*/  ISETP.GE.AND P2, PT, R0, RZ, PT ;  /* 0x000000ff0000720c */ /* 0x000fe20003f46270 */
[----:B------:R-:W-:-:S06]  /*0250*/  VIADD R0, R34, 0x7f ;  /* 0x0000007f22007836 */ /* 0x000fcc0000000000 */
[----:B------:R-:W-:-:S04]  /*0260*/  @P0 VIADD R3, R3, 0x1 ;  /* 0x0000000103030836 */ /* 0x000fc80000000000 */
[----:B------:R-:W-:Y:S01]  /*0270*/  IMAD.MOV.U32 R2, RZ, RZ, R3 ;  /* 0x000000ffff027224 */ /* 0x000fe200078e0003 */
[----:B------:R-:W-:-:S03]  /*0280*/  SHF.R.S32.HI R3, RZ, 0x1f, R0 ;  /* 0x0000001fff037819 */ /* 0x000fc60000011400 */
[----:B------:R-:W-:Y:S01]  /*0290*/  @!P2 IMAD.MOV R2, RZ, RZ, -R2 ;  /* 0x000000ffff02a224 */ /* 0x000fe200078e0a02 */
[----:B------:R-:W-:Y:S02]  /*02a0*/  @!P1 LOP3.LUT R2, RZ, R4, RZ, 0x33, !PT ;  /* 0x00000004ff029212 */ /* 0x000fe400078e33ff */
[----:B------:R-:W-:-:S03]  /*02b0*/  LEA.HI R3, R3, R0, RZ, 0x7 ;  /* 0x0000000003037211 */ /* 0x000fc600078f38ff */
[----:B------:R-:W-:Y:S02]  /*02c0*/  IMAD.SHL.U32 R10, R2, 0x8, RZ ;  /* 0x00000008020a7824 */ /* 0x000fe400078e00ff */
[----:B------:R-:W-:-:S03]  /*02d0*/  IMAD.MOV R2, RZ, RZ, -R2 ;  /* 0x000000ffff027224 */ /* 0x000fc600078e0a02 */
[----:B------:R-:W-:Y:S01]  /*02e0*/  LEA.HI.SX32 R3, R3, -R10, 0x19 ;  /* 0x8000000a03037211 */ /* 0x000fe200078fcaff */
[----:B------:R-:W-:-:S03]  /*02f0*/  IMAD R4, R4, R2, R5 ;  /* 0x0000000204047224 */ /* 0x000fc600078e0205 */
[----:B------:R-:W-:Y:S02]  /*0300*/  VIMNMX R13, R3, 0x8, PT ;  /* 0x00000008030d7848 */ /* 0x000fe40003fe0100 */
[----:B------:R-:W-:Y:S02]  /*0310*/  IABS R9, R4 ;  /* 0x0000000400097213 */ /* 0x000fe40000000000 */
[----:B------:R-:W-:-:S04]  /*0320*/  IABS R7, R13 ;  /* 0x0000000d00077213 */ /* 0x000fc80000000000 */
[----:B------:R-:W1:Y:S08]  /*0330*/  I2F.RP R0, R7 ;  /* 0x0000000700007306 */ /* 0x000e700000209400 */
[----:B-1----:R-:W1:Y:S02]  /*0340*/  MUFU.RCP R0, R0 ;  /* 0x0000000000007308 */ /* 0x002e640000001000 */
[----:B-1----:R-:W-:-:S06]  /*0350*/  VIADD R3, R0, 0xffffffe ;  /* 0x0ffffffe00037836 */ /* 0x002fcc0000000000 */
[----:B------:R-:W1:Y:S02]  /*0360*/  F2I.FTZ.U32.TRUNC.NTZ R3, R3 ;  /* 0x0000000300037305 */ /* 0x000e64000021f000 */
[----:B-1----:R-:W-:-:S04]  /*0370*/  IMAD.MOV R6, RZ, RZ, -R3 ;  /* 0x000000ffff067224 */ /* 0x002fc800078e0a03 */
[----:B------:R-:W-:Y:S01]  /*0380*/  IMAD.MOV.U32 R2, RZ, RZ, R6 ;  /* 0x000000ffff027224 */ /* 0x000fe200078e0006 */
[----:B------:R-:W-:-:S03]  /*0390*/  IABS R6, R13 ;  /* 0x0000000d00067213 */ /* 0x000fc60000000000 */
[----:B------:R-:W-:Y:S02]  /*03a0*/  IMAD R5, R2, R7, RZ ;  /* 0x0000000702057224 */ /* 0x000fe400078e02ff */
[----:B------:R-:W-:Y:S02]  /*03b0*/  IMAD.MOV.U32 R2, RZ, RZ, RZ ;  /* 0x000000ffff027224 */ /* 0x000fe400078e00ff */
[----:B------:R-:W-:Y:S02]  /*03c0*/  IMAD.MOV R0, RZ, RZ, -R6 ;  /* 0x000000ffff007224 */ /* 0x000fe400078e0a06 */
[----:B------:R-:W-:Y:S01]  /*03d0*/  IMAD.HI.U32 R2, R3, R5, R2 ;  /* 0x0000000503027227 */ /* 0x000fe200078e0002 */
[----:B------:R-:W-:-:S04]  /*03e0*/  LOP3.LUT R3, R4, R13, RZ, 0x3c, !PT ;  /* 0x0000000d04037212 */ /* 0x000fc800078e3cff */
[----:B------:R-:W-:Y:S01]  /*03f0*/  ISETP.GE.AND P2, PT, R3, RZ, PT ;  /* 0x000000ff0300720c */ /* 0x000fe20003f46270 */
[----:B------:R-:W-:-:S04]  /*0400*/  IMAD.HI.U32 R2, R2, R9, RZ ;  /* 0x0000000902027227 */ /* 0x000fc800078e00ff */
[----:B------:R-:W-:-:S05]  /*0410*/  IMAD R0, R2, R0, R9 ;  /* 0x0000000002007224 */ /* 0x000fca00078e0209 */
[----:B------:R-:W-:-:S13]  /*0420*/  ISETP.GT.U32.AND P1, PT, R7, R0, PT ;  /* 0x000000000700720c */ /* 0x000fda0003f24070 */
[----:B------:R-:W-:Y:S02]  /*0430*/  @!P1 IMAD.IADD R0, R0, 0x1, -R7 ;  /* 0x0000000100009824 */ /* 0x000fe400078e0a07 */
[----:B------:R-:W-:Y:S01]  /*0440*/  @!P1 VIADD R2, R2, 0x1 ;  /* 0x0000000102029836 */ /* 0x000fe20000000000 */
[----:B------:R-:W-:Y:S02]  /*0450*/  ISETP.NE.AND P1, PT, R13, RZ, PT ;  /* 0x000000ff0d00720c */ /* 0x000fe40003f25270 */
[----:B------:R-:W-:Y:S02]  /*0460*/  ISETP.GE.U32.AND P0, PT, R0, R7, PT ;  /* 0x000000070000720c */ /* 0x000fe40003f06070 */
[----:B------:R-:W1:Y:S11]  /*0470*/  S2R R0, SR_TID.X ;  /* 0x0000000000007919 */ /* 0x000e760000002100 */
[----:B------:R-:W-:Y:S01]  /*0480*/  @P0 VIADD R2, R2, 0x1 ;  /* 0x0000000102020836 */ /* 0x000fe20000000000 */
[----:B------:R-:W-:-:S03]  /*0490*/  ISETP.GT.AND P0, PT, R123, 0x3f, PT ;  /* 0x0000003f7b00780c */ /* 0x000fc60003f04270 */
[----:B------:R-:W-:-:S04]  /*04a0*/  IMAD.MOV.U32 R11, RZ, RZ, R2 ;  /* 0x000000ffff0b7224 */ /* 0x000fc800078e0002 */
[----:B------:R-:W-:Y:S01]  /*04b0*/  @!P2 IMAD.MOV R11, RZ, RZ, -R11 ;  /* 0x000000ffff0ba224 */ /* 0x000fe200078e0a0b */
[----:B------:R-:W-:-:S05]  /*04c0*/  @!P1 LOP3.LUT R11, RZ, R13, RZ, 0x33, !PT ;  /* 0x0000000dff0b9212 */ /* 0x000fca00078e33ff */
[----:B------:R-:W-:Y:S02]  /*04d0*/  IMAD.MOV R2, RZ, RZ, -R11 ;  /* 0x000000ffff027224 */ /* 0x000fe400078e0a0b */
[----:B------:R-:W-:Y:S02]  /*04e0*/  IMAD.SHL.U32 R11, R11, 0x40, RZ ;  /* 0x000000400b0b7824 */ /* 0x000fe400078e00ff */
[----:B------:R-:W-:Y:S01]  /*04f0*/  IMAD R2, R13, R2, R4 ;  /* 0x000000020d027224 */ /* 0x000fe200078e0204 */
[----:B-1----:R-:W-:-:S03]  /*0500*/  SHF.R.U32.HI R3, RZ, 0x7, R0 ;  /* 0x00000007ff037819 */ /* 0x002fc60000011600 */
[----:B------:R-:W-:Y:S01]  /*0510*/  IMAD.IADD R10, R10, 0x1, R2 ;  /* 0x000000010a0a7824 */ /* 0x000fe200078e0202 */
[----:B------:R-:W-:Y:S02]  /*0520*/  LOP3.LUT R17, R0, 0x7f, RZ, 0xc0, !PT ;  /* 0x0000007f00117812 */ /* 0x000fe400078ec0ff */
[----:B------:R-:W-:-:S03]  /*0530*/  SGXT.U32 R2, R3, 0x1 ;  /* 0x000000010302781a */ /* 0x000fc60000000000 */
[----:B------:R-:W-:Y:S01]  /*0540*/  IMAD R10, R10, 0x80, R17 ;  /* 0x000000800a0a7824 */ /* 0x000fe200078e0211 */
[C---:B------:R-:W-:Y:S02]  /*0550*/  LOP3.LUT R122, R2.reuse, 0x2, RZ, 0xfc, !PT ;  /* 0x00000002027a7812 */ /* 0x040fe400078efcff */
[C---:B------:R-:W-:Y:S02]  /*0560*/  LOP3.LUT R112, R2.reuse, 0x4, RZ, 0xfc, !PT ;  /* 0x0000000402707812 */ /* 0x040fe400078efcff */
[C---:B------:R-:W-:Y:S02]  /*0570*/  LOP3.LUT R111, R2.reuse, 0x6, RZ, 0xfc, !PT ;  /* 0x00000006026f7812 */ /* 0x040fe400078efcff */
[C---:B------:R-:W-:Y:S02]  /*0580*/  LOP3.LUT R110, R2.reuse, 0x8, RZ, 0xfc, !PT ;  /* 0x00000008026e7812 */ /* 0x040fe400078efcff */
[C---:B------:R-:W-:Y:S02]  /*0590*/  LOP3.LUT R109, R2.reuse, 0xa, RZ, 0xfc, !PT ;  /* 0x0000000a026d7812 */ /* 0x040fe400078efcff */
[----:B------:R-:W-:-:S02]  /*05a0*/  LOP3.LUT R108, R2, 0xc, RZ, 0xfc, !PT ;  /* 0x0000000c026c7812 */ /* 0x000fc400078efcff */
        /* <DEDUP_REMOVED lines=24> */
[----:B------:R-:W-:Y:S01]  /*0730*/  LOP3.LUT R9, R2, 0x3e, RZ, 0xfc, !PT ;  /* 0x0000003e02097812 */ /* 0x000fe200078efcff */
[----:B0-----:R-:W-:Y:S06]  /*0740*/  @P0 BRA `(.L_x_0) ;  /* 0x0000000000480947 */ /* 0x001fec0003800000 */
[----:B------:R-:W-:Y:S01]  /*0750*/  IMAD.SHL.U32 R12, R0, 0x8, RZ ;  /* 0x00000008000c7824 */ /* 0x000fe200078e00ff */
[----:B------:R-:W-:Y:S02]  /*0760*/  CS2R R24, SRZ ;  /* 0x0000000000187805 */ /* 0x000fe4000001ff00 */
[----:B------:R-:W-:Y:S02]  /*0770*/  CS2R R26, SRZ ;  /* 0x00000000001a7805 */ /* 0x000fe4000001ff00 */
[----:B------:R-:W-:Y:S02]  /*0780*/  CS2R R28, SRZ ;  /* 0x00000000001c7805 */ /* 0x000fe4000001ff00 */
[----:B------:R-:W-:Y:S02]  /*0790*/  CS2R R30, SRZ ;  /* 0x00000000001e7805 */ /* 0x000fe4000001ff00 */
[----:B------:R-:W-:Y:S02]  /*07a0*/  CS2R R32, SRZ ;  /* 0x0000000000207805 */ /* 0x000fe4000001ff00 */
[----:B------:R-:W-:-:S02]  /*07b0*/  CS2R R34, SRZ ;  /* 0x0000000000227805 */ /* 0x000fc4000001ff00 */
        /* <DEDUP_REMOVED lines=9> */
[----:B------:R-:W-:Y:S01]  /*0850*/  CS2R R54, SRZ ;  /* 0x0000000000367805 */ /* 0x000fe2000001ff00 */
[----:B------:R-:W-:Y:S06]  /*0860*/  BRA `(.L_x_1) ;  /* 0x0000002c00847947 */ /* 0x000fec0003800000 */
.L_x_0:
[----:B------:R-:W-:Y:S01]  /*0870*/  IABS R23, R34 ;  /* 0x0000002200177213 */ /* 0x000fe20000000000 */
[----:B------:R-:W-:Y:S01]  /*0880*/  ULDC UR4, c[0x0][0x240] ;  /* 0x0000900000047ab9 */ /* 0x000fe20000000800 */
[----:B------:R-:W-:Y:S01]  /*0890*/  IABS R33, R35 ;  /* 0x0000002300217213 */ /* 0x000fe20000000000 */
[----:B------:R-:W0:Y:S01]  /*08a0*/  LDC R113, c[0x0][0x238] ;  /* 0x00008e00ff717b82 */ /* 0x000e220000000800 */
[----:B------:R-:W1:Y:S01]  /*08b0*/  I2F.RP R16, R23 ;  /* 0x0000001700107306 */ /* 0x000e620000209400 */
[----:B------:R-:W-:Y:S01]  /*08c0*/  ISETP.NE.AND P4, PT, R34, RZ, PT ;  /* 0x000000ff2200720c */ /* 0x000fe20003f85270 */
[----:B------:R-:W-:Y:S01]  /*08d0*/  ULDC.64 UR8, c[0x0][0x218] ;  /* 0x0000860000087ab9 */ /* 0x000fe20000000a00 */
[C---:B------:R-:W-:Y:S01]  /*08e0*/  LEA.HI R27, R0.reuse, R11, RZ, 0x1a ;  /* 0x0000000b001b7211 */ /* 0x040fe200078fd0ff */
[----:B------:R-:W-:Y:S01]  /*08f0*/  ULDC UR5, c[0x0][0x234] ;  /* 0x00008d0000057ab9 */ /* 0x000fe20000000800 */
[----:B------:R-:W-:Y:S01]  /*0900*/  LOP3.LUT R132, R0, 0x3f, RZ, 0xc0, !PT ;  /* 0x0000003f00847812 */ /* 0x000fe200078ec0ff */
[----:B------:R-:W-:Y:S01]  /*0910*/  ULDC.64 UR6, c[0x0][0x210] ;  /* 0x0000840000067ab9 */ /* 0x000fe20000000a00 */
[----:B------:R-:W-:Y:S01]  /*0920*/  CS2R R48, SRZ ;  /* 0x0000000000307805 */ /* 0x000fe2000001ff00 */
[----:B------:R-:W2:Y:S01]  /*0930*/  I2F.RP R14, R33 ;  /* 0x00000021000e7306 */ /* 0x000ea20000209400 */
[C---:B------:R-:W-:Y:S01]  /*0940*/  VIADD R40, R27.reuse, 0x3c ;  /* 0x0000003c1b287836 */ /* 0x040fe20000000000 */
[----:B------:R-:W-:Y:S01]  /*0950*/  CS2R R50, SRZ ;  /* 0x0000000000327805 */ /* 0x000fe2000001ff00 */
[C---:B------:R-:W-:Y:S01]  /*0960*/  VIADD R41, R27.reuse, 0x2c ;  /* 0x0000002c1b297836 */ /* 0x040fe20000000000 */
[----:B------:R-:W-:Y:S01]  /*0970*/  CS2R R52, SRZ ;  /* 0x0000000000347805 */ /* 0x000fe2000001ff00 */
[C---:B------:R-:W-:Y:S01]  /*0980*/  VIADD R42, R27.reuse, 0x1c ;  /* 0x0000001c1b2a7836 */ /* 0x040fe20000000000 */
[----:B------:R-:W-:Y:S01]  /*0990*/  CS2R R54, SRZ ;  /* 0x0000000000367805 */ /* 0x000fe2000001ff00 */
[----:B------:R-:W-:Y:S01]  /*09a0*/  VIADD R27, R27, 0xc ;  /* 0x0000000c1b1b7836 */ /* 0x000fe20000000000 */
[----:B-1----:R-:W1:Y:S01]  /*09b0*/  MUFU.RCP R16, R16 ;  /* 0x0000001000107308 */ /* 0x002e620000001000 */
[----:B------:R-:W-:Y:S01]  /*09c0*/  UMOV UR10, 0xfffffffe ;  /* 0xfffffffe000a7882 */ /* 0x000fe20000000000 */
[----:B------:R-:W-:Y:S01]  /*09d0*/  IABS R31, R42 ;  /* 0x0000002a001f7213 */ /* 0x000fe20000000000 */
[----:B------:R-:W-:Y:S01]  /*09e0*/  UMOV UR11, 0x7fffffdf ;  /* 0x7fffffdf000b7882 */ /* 0x000fe20000000000 */
[----:B------:R-:W-:Y:S01]  /*09f0*/  IABS R36, R27 ;  /* 0x0000001b00247213 */ /* 0x000fe20000000000 */
[----:B0-----:R-:W-:-:S03]  /*0a00*/  IMAD R79, R79, R113, RZ ;  /* 0x000000714f4f7224 */ /* 0x001fc600078e02ff */
[----:B--2---:R-:W0:Y:S01]  /*0a10*/  MUFU.RCP R14, R14 ;  /* 0x0000000e000e7308 */ /* 0x004e220000001000 */
[-C--:B------:R-:W-:Y:S02]  /*0a20*/  IMAD R81, R81, R113.reuse, RZ ;  /* 0x0000007151517224 */ /* 0x080fe400078e02ff */
[-C--:B------:R-:W-:Y:S02]  /*0a30*/  IMAD R82, R82, R113.reuse, RZ ;  /* 0x0000007152527224 */ /* 0x080fe400078e02ff */
[-C--:B------:R-:W-:Y:S02]  /*0a40*/  IMAD R83, R83, R113.reuse, RZ ;  /* 0x0000007153537224 */ /* 0x080fe400078e02ff */
[-C--:B------:R-:W-:Y:S02]  /*0a50*/  IMAD R84, R84, R113.reuse, RZ ;  /* 0x0000007154547224 */ /* 0x080fe400078e02ff */
[----:B-1----:R-:W-:Y:S02]  /*0a60*/  VIADD R15, R16, 0xffffffe ;  /* 0x0ffffffe100f7836 */ /* 0x002fe40000000000 */
[----:B------:R-:W-:-:S02]  /*0a70*/  IMAD R85, R85, R113, RZ ;  /* 0x0000007155557224 */ /* 0x000fc400078e02ff */
[-C--:B------:R-:W-:Y:S02]  /*0a80*/  IMAD R86, R86, R113.reuse, RZ ;  /* 0x0000007156567224 */ /* 0x080fe400078e02ff */
[----:B------:R-:W1:Y:S01]  /*0a90*/  F2I.FTZ.U32.TRUNC.NTZ R15, R15 ;  /* 0x0000000f000f7305 */ /* 0x000e62000021f000 */
[-C--:B------:R-:W-:Y:S02]  /*0aa0*/  IMAD R87, R87, R113.reuse, RZ ;  /* 0x0000007157577224 */ /* 0x080fe400078e02ff */
[----:B0-----:R-:W-:Y:S02]  /*0ab0*/  VIADD R12, R14, 0xffffffe ;  /* 0x0ffffffe0e0c7836 */ /* 0x001fe40000000000 */
[----:B------:R-:W-:Y:S02]  /*0ac0*/  IMAD.MOV.U32 R14, RZ, RZ, RZ ;  /* 0x000000ffff0e7224 */ /* 0x000fe400078e00ff */
[-C--:B------:R-:W-:Y:S01]  /*0ad0*/  IMAD R92, R92, R113.reuse, RZ ;  /* 0x000000715c5c7224 */ /* 0x080fe200078e02ff */
[----:B------:R0:W2:Y:S01]  /*0ae0*/  F2I.FTZ.U32.TRUNC.NTZ R13, R12 ;  /* 0x0000000c000d7305 */ /* 0x0000a2000021f000 */
[----:B------:R-:W-:-:S02]  /*0af0*/  IMAD R93, R93, R113, RZ ;  /* 0x000000715d5d7224 */ /* 0x000fc400078e02ff */
[-C--:B------:R-:W-:Y:S02]  /*0b00*/  IMAD R100, R100, R113.reuse, RZ ;  /* 0x0000007164647224 */ /* 0x080fe400078e02ff */
[-C--:B------:R-:W-:Y:S02]  /*0b10*/  IMAD R101, R101, R113.reuse, RZ ;  /* 0x0000007165657224 */ /* 0x080fe400078e02ff */
[----:B-1----:R-:W-:Y:S01]  /*0b20*/  IMAD.MOV R18, RZ, RZ, -R15 ;  /* 0x000000ffff127224 */ /* 0x002fe200078e0a0f */
[----:B0-----:R-:W-:Y:S01]  /*0b30*/  SHF.R.S32.HI R12, RZ, 0x1f, R123 ;  /* 0x0000001fff0c7819 */ /* 0x001fe2000001147b */
[----:B------:R-:W-:Y:S02]  /*0b40*/  IMAD R102, R102, R113, RZ ;  /* 0x0000007166667224 */ /* 0x000fe400078e02ff */
[----:B------:R-:W-:Y:S01]  /*0b50*/  IMAD R19, R18, R23, RZ ;  /* 0x0000001712137224 */ /* 0x000fe200078e02ff */
[----:B------:R-:W-:Y:S01]  /*0b60*/  IABS R18, R10 ;  /* 0x0000000a00127213 */ /* 0x000fe20000000000 */
[----:B------:R-:W-:Y:S01]  /*0b70*/  IMAD R103, R103, R113, RZ ;  /* 0x0000007167677224 */ /* 0x000fe200078e02ff */
[----:B------:R-:W-:Y:S01]  /*0b80*/  LEA.HI R123, R12, R123, RZ, 0x6 ;  /* 0x0000007b0c7b7211 */ /* 0x000fe200078f30ff */
[----:B------:R-:W-:Y:S01]  /*0b90*/  IMAD.HI.U32 R16, R15, R19, R14 ;  /* 0x000000130f107227 */ /* 0x000fe200078e000e */
[----:B------:R-:W-:-:S02]  /*0ba0*/  SHF.R.U32.HI R15, RZ, 0x6, R0 ;  /* 0x00000006ff0f7819 */ /* 0x000fc40000011600 */
[----:B------:R-:W-:Y:S01]  /*0bb0*/  SHF.R.S32.HI R123, RZ, 0x6, R123 ;  /* 0x00000006ff7b7819 */ /* 0x000fe2000001147b */
[----:B--2---:R-:W-:Y:S01]  /*0bc0*/  IMAD.MOV R20, RZ, RZ, -R13 ;  /* 0x000000ffff147224 */ /* 0x004fe200078e0a0d */
[----:B------:R-:W-:Y:S01]  /*0bd0*/  SGXT.U32 R14, R15, 0x2 ;  /* 0x000000020f0e781a */ /* 0x000fe20000000000 */
[----:B------:R-:W-:-:S03]  /*0be0*/  IMAD.HI.U32 R16, R16, R18, RZ ;  /* 0x0000001210107227 */ /* 0x000fc600078e00ff */
[----:B------:R-:W-:Y:S01]  /*0bf0*/  LOP3.LUT R39, R11, R14, RZ, 0xfc, !PT ;  /* 0x0000000e0b277212 */ /* 0x000fe200078efcff */
[----:B------:R-:W-:Y:S02]  /*0c00*/  IMAD.MOV R16, RZ, RZ, -R16 ;  /* 0x000000ffff107224 */ /* 0x000fe400078e0a10 */
[----:B------:R-:W-:Y:S01]  /*0c10*/  IMAD R15, R20, R33, RZ ;  /* 0x00000021140f7224 */ /* 0x000fe200078e02ff */
[C---:B------:R-:W-:Y:S01]  /*0c20*/  LOP3.LUT R14, R39.reuse, 0x38, RZ, 0xfc, !PT ;  /* 0x00000038270e7812 */ /* 0x040fe200078efcff */
[----:B------:R-:W-:Y:S01]  /*0c30*/  IMAD.MOV.U32 R12, RZ, RZ, RZ ;  /* 0x000000ffff0c7224 */ /* 0x000fe200078e00ff */
[----:B------:R-:W-:Y:S01]  /*0c40*/  LOP3.LUT R22, R39, 0x30, RZ, 0xfc, !PT ;  /* 0x0000003027167812 */ /* 0x000fe200078efcff */
[----:B------:R-:W-:Y:S01]  /*0c50*/  IMAD R18, R23, R16, R18 ;  /* 0x0000001017127224 */ /* 0x000fe200078e0212 */
[----:B------:R-:W-:Y:S01]  /*0c60*/  IABS R16, R14 ;  /* 0x0000000e00107213 */ /* 0x000fe20000000000 */
[----:B------:R-:W-:Y:S01]  /*0c70*/  IMAD.HI.U32 R12, R13, R15, R12 ;  /* 0x0000000f0d0c7227 */ /* 0x000fe200078e000c */
[----:B------:R-:W-:-:S02]  /*0c80*/  SHF.R.U32.HI R13, RZ, 0x5, R0 ;  /* 0x00000005ff0d7819 */ /* 0x000fc40000011600 */
[----:B------:R-:W-:Y:S01]  /*0c90*/  ISETP.GT.U32.AND P0, PT, R23, R18, PT ;  /* 0x000000121700720c */ /* 0x000fe20003f04070 */
[----:B------:R-:W-:Y:S01]  /*0ca0*/  IMAD R104, R104, R113, RZ ;  /* 0x0000007168687224 */ /* 0x000fe200078e02ff */
[----:B------:R-:W-:Y:S01]  /*0cb0*/  R2UR UR14, R13 ;  /* 0x000000000d0e72ca */ /* 0x000fe200000e0000 */
[C---:B------:R-:W-:Y:S01]  /*0cc0*/  IMAD.HI.U32 R13, R12.reuse, R16, RZ ;  /* 0x000000100c0d7227 */ /* 0x040fe200078e00ff */
[----:B------:R-:W-:Y:S02]  /*0cd0*/  IABS R20, R22 ;  /* 0x0000001600147213 */ /* 0x000fe40000000000 */
[C---:B------:R-:W-:Y:S01]  /*0ce0*/  LOP3.LUT R21, R39.reuse, 0x34, RZ, 0xfc, !PT ;  /* 0x0000003427157812 */ /* 0x040fe200078efcff */
[----:B------:R-:W-:Y:S01]  /*0cf0*/  IMAD.MOV R13, RZ, RZ, -R13 ;  /* 0x000000ffff0d7224 */ /* 0x000fe200078e0a0d */
[----:B------:R-:W-:Y:S01]  /*0d00*/  LOP3.LUT R25, R39, 0x28, RZ, 0xfc, !PT ;  /* 0x0000002827197812 */ /* 0x000fe200078efcff */
[----:B------:R-:W-:Y:S01]  /*0d10*/  IMAD.HI.U32 R15, R12, R20, RZ ;  /* 0x000000140c0f7227 */ /* 0x000fe200078e00ff */
[----:B------:R-:W-:-:S02]  /*0d20*/  IABS R19, R21 ;  /* 0x0000001500137213 */ /* 0x000fc40000000000 */
[----:B------:R-:W-:Y:S01]  /*0d30*/  ISETP.GE.AND P5, PT, R21, RZ, PT ;  /* 0x000000ff1500720c */ /* 0x000fe20003fa6270 */
[C---:B------:R-:W-:Y:S01]  /*0d40*/  IMAD R13, R33.reuse, R13, R16 ;  /* 0x0000000d210d7224 */ /* 0x040fe200078e0210 */
[----:B------:R-:W-:Y:S01]  /*0d50*/  IABS R21, R25 ;  /* 0x0000001900157213 */ /* 0x000fe20000000000 */
[----:B------:R-:W-:Y:S01]  /*0d60*/  @!P0 IMAD.IADD R18, R18, 0x1, -R23 ;  /* 0x0000000112128824 */ /* 0x000fe200078e0a17 */
[----:B------:R-:W-:Y:S01]  /*0d70*/  ISETP.GE.AND P1, PT, R14, RZ, PT ;  /* 0x000000ff0e00720c */ /* 0x000fe20003f26270 */
[----:B------:R-:W-:Y:S01]  /*0d80*/  IMAD.MOV R15, RZ, RZ, -R15 ;  /* 0x000000ffff0f7224 */ /* 0x000fe200078e0a0f */
[----:B------:R-:W-:Y:S01]  /*0d90*/  ISETP.GT.U32.AND P6, PT, R33, R13, PT ;  /* 0x0000000d2100720c */ /* 0x000fe20003fc4070 */
[----:B------:R-:W-:Y:S01]  /*0da0*/  IMAD.HI.U32 R14, R12, R19, RZ ;  /* 0x000000130c0e7227 */ /* 0x000fe200078e00ff */
[----:B------:R-:W-:Y:S02]  /*0db0*/  ISETP.GT.U32.AND P0, PT, R23, R18, PT ;  /* 0x000000121700720c */ /* 0x000fe40003f04070 */
[----:B------:R-:W-:Y:S01]  /*0dc0*/  LOP3.LUT R28, R39, 0x20, RZ, 0xfc, !PT ;  /* 0x00000020271c7812 */ /* 0x000fe200078efcff */
[----:B------:R-:W-:Y:S01]  /*0dd0*/  IMAD R16, R33, R15, R20 ;  /* 0x0000000f21107224 */ /* 0x000fe200078e0214 */
[----:B------:R-:W-:Y:S01]  /*0de0*/  ISETP.GE.AND P3, PT, R22, RZ, PT ;  /* 0x000000ff1600720c */ /* 0x000fe20003f66270 */
[----:B------:R-:W-:Y:S01]  /*0df0*/  IMAD.HI.U32 R15, R12, R21, RZ ;  /* 0x000000150c0f7227 */ /* 0x000fe200078e00ff */
[----:B------:R-:W-:-:S02]  /*0e00*/  LOP3.LUT R30, R39, 0x18, RZ, 0xfc, !PT ;  /* 0x00000018271e7812 */ /* 0x000fc400078efcff */
[----:B------:R-:W-:Y:S01]  /*0e10*/  LOP3.LUT R43, R39, 0x14, RZ, 0xfc, !PT ;  /* 0x00000014272b7812 */ /* 0x000fe200078efcff */
[----:B------:R-:W-:Y:S01]  /*0e20*/  IMAD.MOV R14, RZ, RZ, -R14 ;  /* 0x000000ffff0e7224 */ /* 0x000fe200078e0a0e */
[----:B------:R-:W-:Y:S01]  /*0e30*/  IABS R24, R30 ;  /* 0x0000001e00187213 */ /* 0x000fe20000000000 */
[----:B------:R-:W-:Y:S01]  /*0e40*/  @!P6 IMAD.IADD R13, R13, 0x1, -R33 ;  /* 0x000000010d0de824 */ /* 0x000fe200078e0a21 */
[----:B------:R-:W-:Y:S01]  /*0e50*/  ISETP.GT.U32.AND P6, PT, R33, R16, PT ;  /* 0x000000102100720c */ /* 0x000fe20003fc4070 */
[----:B------:R-:W-:Y:S01]  /*0e60*/  @!P0 IMAD.IADD R18, R18, 0x1, -R23 ;  /* 0x0000000112128824 */ /* 0x000fe200078e0a17 */
[----:B------:R-:W-:Y:S01]  /*0e70*/  LOP3.LUT R23, R39, 0x24, RZ, 0xfc, !PT ;  /* 0x0000002427177812 */ /* 0x000fe200078efcff */
[----:B------:R-:W-:Y:S01]  /*0e80*/  IMAD.MOV R20, RZ, RZ, -R15 ;  /* 0x000000ffff147224 */ /* 0x000fe200078e0a0f */
[----:B------:R-:W-:Y:S01]  /*0e90*/  ISETP.GE.AND P0, PT, R10, RZ, PT ;  /* 0x000000ff0a00720c */ /* 0x000fe20003f06270 */
[C---:B------:R-:W-:Y:S01]  /*0ea0*/  IMAD R14, R33.reuse, R14, R19 ;  /* 0x0000000e210e7224 */ /* 0x040fe200078e0213 */
[----:B------:R-:W-:Y:S01]  /*0eb0*/  IABS R15, R23 ;  /* 0x00000017000f7213 */ /* 0x000fe20000000000 */
[C---:B------:R-:W-:Y:S01]  /*0ec0*/  IMAD R20, R33.reuse, R20, R21 ;  /* 0x0000001421147224 */ /* 0x040fe200078e0215 */
[----:B------:R-:W-:Y:S01]  /*0ed0*/  IABS R19, R28 ;  /* 0x0000001c00137213 */ /* 0x000fe20000000000 */
[----:B------:R-:W-:Y:S01]  /*0ee0*/  IMAD.MOV.U32 R32, RZ, RZ, R18 ;  /* 0x000000ffff207224 */ /* 0x000fe200078e0012 */
[----:B------:R-:W-:Y:S01]  /*0ef0*/  ISETP.GT.U32.AND P2, PT, R33, R14, PT ;  /* 0x0000000e2100720c */ /* 0x000fe20003f44070 */
[----:B------:R-:W-:Y:S01]  /*0f00*/  IMAD.MOV.U32 R21, RZ, RZ, R15 ;  /* 0x000000ffff157224 */ /* 0x000fe200078e000f */
[C---:B------:R-:W-:Y:S01]  /*0f10*/  LOP3.LUT R44, R39.reuse, 0x10, RZ, 0xfc, !PT ;  /* 0x00000010272c7812 */ /* 0x040fe200078efcff */
[----:B------:R-:W-:Y:S01]  /*0f20*/  @!P6 IMAD.IADD R16, R16, 0x1, -R33 ;  /* 0x000000011010e824 */ /* 0x000fe200078e0a21 */
[----:B------:R-:W-:Y:S01]  /*0f30*/  LOP3.LUT R45, R39, 0x8, RZ, 0xfc, !PT ;  /* 0x00000008272d7812 */ /* 0x000fe200078efcff */
[----:B------:R-:W-:Y:S01]  /*0f40*/  IMAD.HI.U32 R15, R12, R21, RZ ;  /* 0x000000150c0f7227 */ /* 0x000fe200078e00ff */
[----:B------:R-:W-:-:S02]  /*0f50*/  IABS R26, R44 ;  /* 0x0000002c001a7213 */ /* 0x000fc40000000000 */
[----:B------:R-:W-:Y:S01]  /*0f60*/  ISETP.GT.U32.AND P6, PT, R33, R16, PT ;  /* 0x000000102100720c */ /* 0x000fe20003fc4070 */
[----:B------:R-:W-:Y:S01]  /*0f70*/  IMAD.HI.U32 R18, R12, R19, RZ ;  /* 0x000000130c127227 */ /* 0x000fe200078e00ff */
[----:B------:R-:W-:Y:S02]  /*0f80*/  IABS R29, R45 ;  /* 0x0000002d001d7213 */ /* 0x000fe40000000000 */
[----:B------:R-:W-:Y:S01]  /*0f90*/  IABS R37, R39 ;  /* 0x0000002700257213 */ /* 0x000fe20000000000 */
[----:B------:R-:W-:Y:S01]  /*0fa0*/  IMAD.MOV R22, RZ, RZ, -R15 ;  /* 0x000000ffff167224 */ /* 0x000fe200078e0a0f */
[----:B------:R-:W-:Y:S01]  /*0fb0*/  LOP3.LUT R46, R39, 0x4, RZ, 0xfc, !PT ;  /* 0x00000004272e7812 */ /* 0x000fe200078efcff */
[----:B------:R-:W-:Y:S02]  /*0fc0*/  IMAD.MOV R18, RZ, RZ, -R18 ;  /* 0x000000ffff127224 */ /* 0x000fe400078e0a12 */
[C---:B------:R-:W-:Y:S02]  /*0fd0*/  IMAD R21, R33.reuse, R22, R21 ;  /* 0x0000001621157224 */ /* 0x040fe400078e0215 */
[C---:B------:R-:W-:Y:S01]  /*0fe0*/  IMAD R22, R33.reuse, R18, R19 ;  /* 0x0000001221167224 */ /* 0x040fe200078e0213 */
[----:B------:R-:W-:Y:S01]  /*0ff0*/  IABS R19, R40 ;  /* 0x0000002800137213 */ /* 0x000fe20000000000 */
[--C-:B------:R-:W-:Y:S01]  /*1000*/  @!P2 IMAD.IADD R14, R14, 0x1, -R33.reuse ;  /* 0x000000010e0ea824 */ /* 0x100fe200078e0a21 */
[C---:B------:R-:W-:Y:S01]  /*1010*/  ISETP.GT.U32.AND P2, PT, R33.reuse, R13, PT ;  /* 0x0000000d2100720c */ /* 0x040fe20003f44070 */
[----:B------:R-:W-:Y:S01]  /*1020*/  @!P6 IMAD.IADD R16, R16, 0x1, -R33 ;  /* 0x000000011010e824 */ /* 0x000fe200078e0a21 */
[C---:B------:R-:W-:Y:S01]  /*1030*/  ISETP.GT.U32.AND P6, PT, R33.reuse, R22, PT ;  /* 0x000000162100720c */ /* 0x040fe20003fc4070 */
[----:B------:R-:W-:Y:S01]  /*1040*/  @!P0 IMAD.MOV R32, RZ, RZ, -R32 ;  /* 0x000000ffff208224 */ /* 0x000fe200078e0a20 */
[----:B------:R-:W-:Y:S01]  /*1050*/  ISETP.GT.U32.AND P0, PT, R33, R14, PT ;  /* 0x0000000e2100720c */ /* 0x000fe20003f04070 */
[----:B------:R-:W-:Y:S01]  /*1060*/  IMAD.HI.U32 R18, R12, R24, RZ ;  /* 0x000000180c127227 */ /* 0x000fe200078e00ff */
[----:B------:R-:W-:-:S02]  /*1070*/  @!P4 LOP3.LUT R32, RZ, R34, RZ, 0x33, !PT ;  /* 0x00000022ff20c212 */ /* 0x000fc400078e33ff */
[----:B------:R-:W-:Y:S01]  /*1080*/  ISETP.GT.U32.AND P4, PT, R33, R20, PT ;  /* 0x000000142100720c */ /* 0x000fe20003f84070 */
[----:B------:R-:W-:Y:S02]  /*1090*/  IMAD.MOV R18, RZ, RZ, -R18 ;  /* 0x000000ffff127224 */ /* 0x000fe400078e0a12 */
[----:B------:R-:W-:Y:S02]  /*10a0*/  @!P3 IMAD.MOV R16, RZ, RZ, -R16 ;  /* 0x000000ffff10b224 */ /* 0x000fe400078e0a10 */
[--C-:B------:R-:W-:Y:S01]  /*10b0*/  @!P2 IMAD.IADD R13, R13, 0x1, -R33.reuse ;  /* 0x000000010d0da824 */ /* 0x100fe200078e0a21 */
[----:B------:R-:W-:Y:S01]  /*10c0*/  ISETP.GE.AND P2, PT, R25, RZ, PT ;  /* 0x000000ff1900720c */ /* 0x000fe20003f46270 */
[--C-:B------:R-:W-:Y:S01]  /*10d0*/  @!P6 IMAD.IADD R22, R22, 0x1, -R33.reuse ;  /* 0x000000011616e824 */ /* 0x100fe200078e0a21 */
[----:B------:R-:W-:Y:S01]  /*10e0*/  IABS R25, R43 ;  /* 0x0000002b00197213 */ /* 0x000fe20000000000 */
[----:B------:R-:W-:Y:S01]  /*10f0*/  @!P0 IMAD.IADD R14, R14, 0x1, -R33 ;  /* 0x000000010e0e8824 */ /* 0x000fe200078e0a21 */
[C---:B------:R-:W-:Y:S01]  /*1100*/  ISETP.GT.U32.AND P0, PT, R33.reuse, R21, PT ;  /* 0x000000152100720c */ /* 0x040fe20003f04070 */
[----:B------:R-:W-:Y:S01]  /*1110*/  IMAD.MOV.U32 R15, RZ, RZ, R13 ;  /* 0x000000ffff0f7224 */ /* 0x000fe200078e000d */
[----:B------:R-:W-:Y:S01]  /*1120*/  ISETP.GT.U32.AND P6, PT, R33, R22, PT ;  /* 0x000000162100720c */ /* 0x000fe20003fc4070 */
[----:B------:R-:W-:-:S04]  /*1130*/  IMAD.HI.U32 R13, R12, R25, RZ ;  /* 0x000000190c0d7227 */ /* 0x000fc800078e00ff */
[----:B------:R-:W-:Y:S02]  /*1140*/  IMAD R24, R33, R18, R24 ;  /* 0x0000001221187224 */ /* 0x000fe400078e0218 */
[----:B------:R-:W-:Y:S02]  /*1150*/  IMAD.MOV R18, RZ, RZ, -R13 ;  /* 0x000000ffff127224 */ /* 0x000fe400078e0a0d */
[----:B------:R-:W-:-:S04]  /*1160*/  IMAD.HI.U32 R13, R12, R26, RZ ;  /* 0x0000001a0c0d7227 */ /* 0x000fc800078e00ff */
[----:B------:R-:W-:Y:S02]  /*1170*/  IMAD R25, R33, R18, R25 ;  /* 0x0000001221197224 */ /* 0x000fe400078e0219 */
[--C-:B------:R-:W-:Y:S02]  /*1180*/  @!P0 IMAD.IADD R21, R21, 0x1, -R33.reuse ;  /* 0x0000000115158824 */ /* 0x100fe400078e0a21 */
[--C-:B------:R-:W-:Y:S01]  /*1190*/  @!P6 IMAD.IADD R22, R22, 0x1, -R33.reuse ;  /* 0x000000011616e824 */ /* 0x100fe200078e0a21 */
[C---:B------:R-:W-:Y:S01]  /*11a0*/  ISETP.GT.U32.AND P6, PT, R33.reuse, R25, PT ;  /* 0x000000192100720c */ /* 0x040fe20003fc4070 */
[----:B------:R-:W-:Y:S01]  /*11b0*/  @!P4 IMAD.IADD R20, R20, 0x1, -R33 ;  /* 0x000000011414c824 */ /* 0x000fe200078e0a21 */
[C---:B------:R-:W-:Y:S01]  /*11c0*/  ISETP.GT.U32.AND P0, PT, R33.reuse, R21, PT ;  /* 0x000000152100720c */ /* 0x040fe20003f04070 */
[----:B------:R-:W-:Y:S02]  /*11d0*/  IMAD.MOV R13, RZ, RZ, -R13 ;  /* 0x000000ffff0d7224 */ /* 0x000fe400078e0a0d */
[----:B------:R-:W-:Y:S01]  /*11e0*/  IMAD.HI.U32 R18, R12, R29, RZ ;  /* 0x0000001d0c127227 */ /* 0x000fe200078e00ff */
[----:B------:R-:W-:-:S03]  /*11f0*/  ISETP.GT.U32.AND P4, PT, R33, R20, PT ;  /* 0x000000142100720c */ /* 0x000fc60003f84070 */
[----:B------:R-:W-:Y:S02]  /*1200*/  IMAD R26, R33, R13, R26 ;  /* 0x0000000d211a7224 */ /* 0x000fe400078e021a */
[----:B------:R-:W-:Y:S01]  /*1210*/  @!P1 IMAD.MOV R15, RZ, RZ, -R15 ;  /* 0x000000ffff0f9224 */ /* 0x000fe200078e0a0f */
[----:B------:R-:W-:Y:S01]  /*1220*/  ISETP.GE.AND P1, PT, R23, RZ, PT ;  /* 0x000000ff1700720c */ /* 0x000fe20003f26270 */
[--C-:B------:R-:W-:Y:S01]  /*1230*/  @!P6 IMAD.IADD R25, R25, 0x1, -R33.reuse ;  /* 0x000000011919e824 */ /* 0x100fe200078e0a21 */
[----:B------:R-:W-:Y:S01]  /*1240*/  ISETP.GT.U32.AND P6, PT, R33, R26, PT ;  /* 0x0000001a2100720c */ /* 0x000fe20003fc4070 */
[--C-:B------:R-:W-:Y:S01]  /*1250*/  @!P0 IMAD.IADD R21, R21, 0x1, -R33.reuse ;  /* 0x0000000115158824 */ /* 0x100fe200078e0a21 */
[----:B------:R-:W-:Y:S01]  /*1260*/  ISETP.GE.AND P0, PT, R28, RZ, PT ;  /* 0x000000ff1c00720c */ /* 0x000fe20003f06270 */
[----:B------:R-:W-:Y:S02]  /*1270*/  IMAD.MOV R28, RZ, RZ, -R18 ;  /* 0x000000ffff1c7224 */ /* 0x000fe400078e0a12 */
[----:B------:R-:W-:Y:S01]  /*1280*/  @!P4 IMAD.IADD R20, R20, 0x1, -R33 ;  /* 0x000000011414c824 */ /* 0x000fe200078e0a21 */
[C---:B------:R-:W-:Y:S01]  /*1290*/  ISETP.GT.U32.AND P4, PT, R33.reuse, R24, PT ;  /* 0x000000182100720c */ /* 0x040fe20003f84070 */
[----:B------:R-:W-:-:S02]  /*12a0*/  IMAD R29, R33, R28, R29 ;  /* 0x0000001c211d7224 */ /* 0x000fc400078e021d */
[----:B------:R-:W-:Y:S02]  /*12b0*/  IMAD.MOV.U32 R18, RZ, RZ, R19 ;  /* 0x000000ffff127224 */ /* 0x000fe400078e0013 */
[----:B------:R-:W-:-:S04]  /*12c0*/  IMAD.HI.U32 R19, R12, R31, RZ ;  /* 0x0000001f0c137227 */ /* 0x000fc800078e00ff */
[----:B------:R-:W-:Y:S01]  /*12d0*/  @!P6 IMAD.IADD R26, R26, 0x1, -R33 ;  /* 0x000000011a1ae824 */ /* 0x000fe200078e0a21 */
[----:B------:R-:W-:Y:S01]  /*12e0*/  ISETP.GT.U32.AND P6, PT, R33, R29, PT ;  /* 0x0000001d2100720c */ /* 0x000fe20003fc4070 */
[----:B------:R-:W-:-:S03]  /*12f0*/  IMAD.HI.U32 R23, R12, R36, RZ ;  /* 0x000000240c177227 */ /* 0x000fc600078e00ff */
[----:B------:R-:W-:Y:S01]  /*1300*/  ISETP.GT.U32.AND P3, PT, R33, R26, PT ;  /* 0x0000001a2100720c */ /* 0x000fe20003f64070 */
[----:B------:R-:W-:-:S04]  /*1310*/  IMAD.HI.U32 R13, R12, R18, RZ ;  /* 0x000000120c0d7227 */ /* 0x000fc800078e00ff */
[----:B------:R-:W-:-:S04]  /*1320*/  IMAD.HI.U32 R28, R12, R37, RZ ;  /* 0x000000250c1c7227 */ /* 0x000fc800078e00ff */
[----:B------:R-:W-:Y:S02]  /*1330*/  IMAD.MOV R34, RZ, RZ, -R19 ;  /* 0x000000ffff227224 */ /* 0x000fe400078e0a13 */
[----:B------:R-:W-:Y:S01]  /*1340*/  @!P4 IMAD.IADD R24, R24, 0x1, -R33 ;  /* 0x000000011818c824 */ /* 0x000fe200078e0a21 */
[----:B------:R-:W-:Y:S01]  /*1350*/  ISETP.GE.AND P4, PT, R30, RZ, PT ;  /* 0x000000ff1e00720c */ /* 0x000fe20003f86270 */
[----:B------:R-:W-:Y:S01]  /*1360*/  IMAD.MOV R19, RZ, RZ, -R23 ;  /* 0x000000ffff137224 */ /* 0x000fe200078e0a17 */
[----:B------:R-:W-:Y:S01]  /*1370*/  IABS R30, R41 ;  /* 0x00000029001e7213 */ /* 0x000fe20000000000 */
[----:B------:R-:W-:Y:S02]  /*1380*/  IMAD.MOV R13, RZ, RZ, -R13 ;  /* 0x000000ffff0d7224 */ /* 0x000fe400078e0a0d */
[----:B------:R-:W-:Y:S02]  /*1390*/  IMAD.MOV R38, RZ, RZ, -R28 ;  /* 0x000000ffff267224 */ /* 0x000fe400078e0a1c */
[----:B------:R-:W-:-:S02]  /*13a0*/  IMAD R28, R33, R19, R36 ;  /* 0x00000013211c7224 */ /* 0x000fc400078e0224 */
[----:B------:R-:W-:Y:S02]  /*13b0*/  IMAD.MOV.U32 R19, RZ, RZ, R14 ;  /* 0x000000ffff137224 */ /* 0x000fe400078e000e */
[----:B------:R-:W-:Y:S01]  /*13c0*/  @!P6 IMAD.IADD R29, R29, 0x1, -R33 ;  /* 0x000000011d1de824 */ /* 0x000fe200078e0a21 */
[C---:B------:R-:W-:Y:S01]  /*13d0*/  ISETP.GT.U32.AND P6, PT, R33.reuse, R24, PT ;  /* 0x000000182100720c */ /* 0x040fe20003fc4070 */
[----:B------:R-:W-:Y:S02]  /*13e0*/  IMAD R13, R33, R13, R18 ;  /* 0x0000000d210d7224 */ /* 0x000fe400078e0212 */
[----:B------:R-:W-:-:S04]  /*13f0*/  IMAD.HI.U32 R18, R12, R30, RZ ;  /* 0x0000001e0c127227 */ /* 0x000fc800078e00ff */
[----:B------:R-:W-:Y:S01]  /*1400*/  @!P5 IMAD.MOV R19, RZ, RZ, -R19 ;  /* 0x000000ffff13d224 */ /* 0x000fe200078e0a13 */
[C---:B------:R-:W-:Y:S01]  /*1410*/  ISETP.GT.U32.AND P5, PT, R33.reuse, R25, PT ;  /* 0x000000192100720c */ /* 0x040fe20003fa4070 */
[----:B------:R-:W-:Y:S02]  /*1420*/  IMAD.MOV R18, RZ, RZ, -R18 ;  /* 0x000000ffff127224 */ /* 0x000fe400078e0a12 */
[C---:B------:R-:W-:Y:S02]  /*1430*/  IMAD R23, R33.reuse, R34, R31 ;  /* 0x0000002221177224 */ /* 0x040fe400078e021f */
[C---:B------:R-:W-:Y:S01]  /*1440*/  IMAD R18, R33.reuse, R18, R30 ;  /* 0x0000001221127224 */ /* 0x040fe200078e021e */
[----:B------:R-:W-:Y:S01]  /*1450*/  IABS R30, R46 ;  /* 0x0000002e001e7213 */ /* 0x000fe20000000000 */
[----:B------:R-:W-:Y:S01]  /*1460*/  @!P6 IMAD.IADD R24, R24, 0x1, -R33 ;  /* 0x000000011818e824 */ /* 0x000fe200078e0a21 */
[C---:B------:R-:W-:Y:S01]  /*1470*/  ISETP.GT.U32.AND P6, PT, R33.reuse, R23, PT ;  /* 0x000000172100720c */ /* 0x040fe20003fc4070 */
[----:B------:R-:W-:Y:S01]  /*1480*/  @!P2 IMAD.MOV R20, RZ, RZ, -R20 ;  /* 0x000000ffff14a224 */ /* 0x000fe200078e0a14 */
[----:B------:R-:W-:Y:S01]  /*1490*/  ISETP.GT.U32.AND P2, PT, R33, R29, PT ;  /* 0x0000001d2100720c */ /* 0x000fe20003f44070 */
[----:B------:R-:W-:-:S04]  /*14a0*/  IMAD.HI.U32 R12, R12, R30, RZ ;  /* 0x0000001e0c0c7227 */ /* 0x000fc800078e00ff */
[C---:B------:R-:W-:Y:S01]  /*14b0*/  IMAD R31, R33.reuse, R38, R37 ;  /* 0x00000026211f7224 */ /* 0x040fe200078e0225 */
[----:B------:R-:W-:Y:S01]  /*14c0*/  CS2R R36, SRZ ;  /* 0x0000000000247805 */ /* 0x000fe2000001ff00 */
[----:B------:R-:W-:Y:S01]  /*14d0*/  @!P1 IMAD.MOV R21, RZ, RZ, -R21 ;  /* 0x000000ffff159224 */ /* 0x000fe200078e0a15 */
[C---:B------:R-:W-:Y:S01]  /*14e0*/  ISETP.GT.U32.AND P1, PT, R33.reuse, R13, PT ;  /* 0x0000000d2100720c */ /* 0x040fe20003f24070 */
[----:B------:R-:W-:Y:S01]  /*14f0*/  @!P0 IMAD.MOV R22, RZ, RZ, -R22 ;  /* 0x000000ffff168224 */ /* 0x000fe200078e0a16 */
[----:B------:R-:W-:Y:S01]  /*1500*/  ISETP.GT.U32.AND P0, PT, R33, R18, PT ;  /* 0x000000122100720c */ /* 0x000fe20003f04070 */
[--C-:B------:R-:W-:Y:S01]  /*1510*/  @!P5 IMAD.IADD R25, R25, 0x1, -R33.reuse ;  /* 0x000000011919d824 */ /* 0x100fe200078e0a21 */
[C---:B------:R-:W-:Y:S01]  /*1520*/  ISETP.GT.U32.AND P5, PT, R33.reuse, R28, PT ;  /* 0x0000001c2100720c */ /* 0x040fe20003fa4070 */
[----:B------:R-:W-:Y:S02]  /*1530*/  IMAD.MOV R12, RZ, RZ, -R12 ;  /* 0x000000ffff0c7224 */ /* 0x000fe400078e0a0c */
[----:B------:R-:W-:Y:S01]  /*1540*/  @!P3 IMAD.IADD R26, R26, 0x1, -R33 ;  /* 0x000000011a1ab824 */ /* 0x000fe200078e0a21 */
[C---:B------:R-:W-:Y:S01]  /*1550*/  ISETP.GT.U32.AND P3, PT, R33.reuse, R31, PT ;  /* 0x0000001f2100720c */ /* 0x040fe20003f64070 */
[----:B------:R-:W-:-:S02]  /*1560*/  IMAD R30, R33, R12, R30 ;  /* 0x0000000c211e7224 */ /* 0x000fc400078e021e */
[--C-:B------:R-:W-:Y:S02]  /*1570*/  @!P6 IMAD.IADD R23, R23, 0x1, -R33.reuse ;  /* 0x000000011717e824 */ /* 0x100fe400078e0a21 */
[--C-:B------:R-:W-:Y:S01]  /*1580*/  @!P2 IMAD.IADD R29, R29, 0x1, -R33.reuse ;  /* 0x000000011d1da824 */ /* 0x100fe200078e0a21 */
[----:B------:R-:W-:Y:S01]  /*1590*/  ISETP.GT.U32.AND P6, PT, R33, R30, PT ;  /* 0x0000001e2100720c */ /* 0x000fe20003fc4070 */
[--C-:B------:R-:W-:Y:S01]  /*15a0*/  @!P1 IMAD.IADD R13, R13, 0x1, -R33.reuse ;  /* 0x000000010d0d9824 */ /* 0x100fe200078e0a21 */
[----:B------:R-:W-:Y:S01]  /*15b0*/  ISETP.GE.AND P2, PT, R43, RZ, PT ;  /* 0x000000ff2b00720c */ /* 0x000fe20003f46270 */
[--C-:B------:R-:W-:Y:S01]  /*15c0*/  @!P0 IMAD.IADD R18, R18, 0x1, -R33.reuse ;  /* 0x0000000112128824 */ /* 0x100fe200078e0a21 */
[----:B------:R-:W-:Y:S01]  /*15d0*/  ISETP.GE.AND P0, PT, R44, RZ, PT ;  /* 0x000000ff2c00720c */ /* 0x000fe20003f06270 */
[--C-:B------:R-:W-:Y:S01]  /*15e0*/  @!P5 IMAD.IADD R28, R28, 0x1, -R33.reuse ;  /* 0x000000011c1cd824 */ /* 0x100fe200078e0a21 */
[----:B------:R-:W-:Y:S01]  /*15f0*/  ISETP.GE.AND P5, PT, R45, RZ, PT ;  /* 0x000000ff2d00720c */ /* 0x000fe20003fa6270 */
[--C-:B------:R-:W-:Y:S01]  /*1600*/  @!P3 IMAD.IADD R31, R31, 0x1, -R33.reuse ;  /* 0x000000011f1fb824 */ /* 0x100fe200078e0a21 */
[C---:B------:R-:W-:Y:S01]  /*1610*/  ISETP.GT.U32.AND P3, PT, R33.reuse, R13, PT ;  /* 0x0000000d2100720c */ /* 0x040fe20003f64070 */
[----:B------:R-:W-:Y:S01]  /*1620*/  @!P4 IMAD.MOV R24, RZ, RZ, -R24 ;  /* 0x000000ffff18c224 */ /* 0x000fe200078e0a18 */
[C---:B------:R-:W-:Y:S01]  /*1630*/  ISETP.GT.U32.AND P4, PT, R33.reuse, R23, PT ;  /* 0x000000172100720c */ /* 0x040fe20003f84070 */
[----:B------:R-:W-:Y:S01]  /*1640*/  IMAD.SHL.U32 R12, R0, 0x8, RZ ;  /* 0x00000008000c7824 */ /* 0x000fe200078e00ff */
[----:B------:R-:W-:Y:S01]  /*1650*/  ISETP.GE.AND P1, PT, R40, RZ, PT ;  /* 0x000000ff2800720c */ /* 0x000fe20003f26270 */
[----:B------:R-:W-:Y:S01]  /*1660*/  @!P6 IMAD.IADD R30, R30, 0x1, -R33 ;  /* 0x000000011e1ee824 */ /* 0x000fe200078e0a21 */
[C---:B------:R-:W-:Y:S01]  /*1670*/  ISETP.GT.U32.AND P6, PT, R33.reuse, R31, PT ;  /* 0x0000001f2100720c */ /* 0x040fe20003fc4070 */
[----:B------:R-:W-:Y:S01]  /*1680*/  @!P2 IMAD.MOV R25, RZ, RZ, -R25 ;  /* 0x000000ffff19a224 */ /* 0x000fe200078e0a19 */
[C---:B------:R-:W-:Y:S01]  /*1690*/  ISETP.GT.U32.AND P2, PT, R33.reuse, R18, PT ;  /* 0x000000122100720c */ /* 0x040fe20003f44070 */
[----:B------:R-:W-:Y:S01]  /*16a0*/  @!P0 IMAD.MOV R26, RZ, RZ, -R26 ;  /* 0x000000ffff1a8224 */ /* 0x000fe200078e0a1a */
[C---:B------:R-:W-:Y:S01]  /*16b0*/  ISETP.GT.U32.AND P0, PT, R33.reuse, R28, PT ;  /* 0x0000001c2100720c */ /* 0x040fe20003f04070 */
[----:B------:R-:W-:Y:S01]  /*16c0*/  @!P5 IMAD.MOV R29, RZ, RZ, -R29 ;  /* 0x000000ffff1dd224 */ /* 0x000fe200078e0a1d */
[----:B------:R-:W-:Y:S01]  /*16d0*/  ISETP.GT.U32.AND P5, PT, R33, R30, PT ;  /* 0x0000001e2100720c */ /* 0x000fe20003fa4070 */
[--C-:B------:R-:W-:Y:S01]  /*16e0*/  @!P3 IMAD.IADD R13, R13, 0x1, -R33.reuse ;  /* 0x000000010d0db824 */ /* 0x100fe200078e0a21 */
[----:B------:R-:W-:Y:S01]  /*16f0*/  ISETP.GE.AND P3, PT, R41, RZ, PT ;  /* 0x000000ff2900720c */ /* 0x000fe20003f66270 */
[----:B------:R-:W-:Y:S01]  /*1700*/  @!P4 IMAD.IADD R23, R23, 0x1, -R33 ;  /* 0x000000011717c824 */ /* 0x000fe200078e0a21 */
[----:B------:R-:W-:Y:S01]  /*1710*/  LOP3.LUT R14, R12, 0x30, RZ, 0xc0, !PT ;  /* 0x000000300c0e7812 */ /* 0x000fe200078ec0ff */
[----:B------:R-:W-:Y:S01]  /*1720*/  @!P1 IMAD.MOV R13, RZ, RZ, -R13 ;  /* 0x000000ffff0d9224 */ /* 0x000fe200078e0a0d */
[----:B------:R-:W-:Y:S01]  /*1730*/  ISETP.GE.AND P4, PT, R27, RZ, PT ;  /* 0x000000ff1b00720c */ /* 0x000fe20003f86270 */
[--C-:B------:R-:W-:Y:S01]  /*1740*/  @!P6 IMAD.IADD R31, R31, 0x1, -R33.reuse ;  /* 0x000000011f1fe824 */ /* 0x100fe200078e0a21 */
[----:B------:R-:W-:Y:S01]  /*1750*/  ISETP.GE.AND P6, PT, R46, RZ, PT ;  /* 0x000000ff2e00720c */ /* 0x000fe20003fc6270 */
[--C-:B------:R-:W-:Y:S01]  /*1760*/  @!P2 IMAD.IADD R18, R18, 0x1, -R33.reuse ;  /* 0x000000011212a824 */ /* 0x100fe200078e0a21 */
[----:B------:R-:W-:Y:S01]  /*1770*/  ISETP.GE.AND P2, PT, R42, RZ, PT ;  /* 0x000000ff2a00720c */ /* 0x000fe20003f46270 */
[----:B------:R-:W-:Y:S01]  /*1780*/  IMAD R89, R17, 0x40, R14 ;  /* 0x0000004011597824 */ /* 0x000fe200078e020e */
[----:B------:R-:W-:Y:S01]  /*1790*/  LOP3.LUT R14, RZ, R35, RZ, 0x33, !PT ;  /* 0x00000023ff0e7212 */ /* 0x000fe200078e33ff */
[--C-:B------:R-:W-:Y:S01]  /*17a0*/  @!P0 IMAD.IADD R28, R28, 0x1, -R33.reuse ;  /* 0x000000011c1c8824 */ /* 0x100fe200078e0a21 */
[----:B------:R-:W-:Y:S01]  /*17b0*/  ISETP.GE.AND P0, PT, R39, RZ, PT ;  /* 0x000000ff2700720c */ /* 0x000fe20003f06270 */
[----:B------:R-:W-:Y:S01]  /*17c0*/  @!P5 IMAD.IADD R30, R30, 0x1, -R33 ;  /* 0x000000011e1ed824 */ /* 0x000fe200078e0a21 */
[----:B------:R-:W-:Y:S01]  /*17d0*/  ISETP.NE.AND P5, PT, R35, RZ, PT ;  /* 0x000000ff2300720c */ /* 0x000fe20003fa5270 */
[----:B------:R-:W-:Y:S01]  /*17e0*/  @!P3 IMAD.MOV R18, RZ, RZ, -R18 ;  /* 0x000000ffff12b224 */ /* 0x000fe200078e0a12 */
[----:B------:R-:W-:Y:S01]  /*17f0*/  LOP3.LUT R130, R89, R2, RZ, 0xfc, !PT ;  /* 0x0000000259827212 */ /* 0x000fe200078efcff */
[----:B------:R-:W-:Y:S01]  /*1800*/  @!P4 IMAD.MOV R28, RZ, RZ, -R28 ;  /* 0x000000ffff1cc224 */ /* 0x000fe200078e0a1c */
[C---:B------:R-:W-:Y:S01]  /*1810*/  SEL R16, R14.reuse, R16, !P5 ;  /* 0x000000100e107207 */ /* 0x040fe20006800000 */
[----:B------:R-:W-:Y:S01]  /*1820*/  @!P6 IMAD.MOV R30, RZ, RZ, -R30 ;  /* 0x000000ffff1ee224 */ /* 0x000fe200078e0a1e */
[C---:B------:R-:W-:Y:S01]  /*1830*/  SEL R18, R14.reuse, R18, !P5 ;  /* 0x000000120e127207 */ /* 0x040fe20006800000 */
[----:B------:R-:W-:Y:S01]  /*1840*/  @!P2 IMAD.MOV R23, RZ, RZ, -R23 ;  /* 0x000000ffff17a224 */ /* 0x000fe200078e0a17 */
[----:B------:R-:W-:Y:S01]  /*1850*/  SEL R25, R14, R25, !P5 ;  /* 0x000000190e197207 */ /* 0x000fe20006800000 */
[----:B------:R-:W-:Y:S01]  /*1860*/  IMAD R16, R16, UR4, RZ ;  /* 0x0000000410107c24 */ /* 0x000fe2000f8e02ff */
[C---:B------:R-:W-:Y:S01]  /*1870*/  SEL R13, R14.reuse, R13, !P5 ;  /* 0x0000000d0e0d7207 */ /* 0x040fe20006800000 */
[----:B------:R-:W-:Y:S01]  /*1880*/  @!P0 IMAD.MOV R31, RZ, RZ, -R31 ;  /* 0x000000ffff1f8224 */ /* 0x000fe200078e0a1f */
[----:B------:R-:W-:Y:S01]  /*1890*/  SEL R19, R14, R19, !P5 ;  /* 0x000000130e137207 */ /* 0x000fe20006800000 */
[----:B------:R-:W-:Y:S01]  /*18a0*/  IMAD R18, R18, UR4, RZ ;  /* 0x0000000412127c24 */ /* 0x000fe2000f8e02ff */
[----:B------:R-:W-:Y:S01]  /*18b0*/  SEL R15, R14, R15, !P5 ;  /* 0x0000000f0e0f7207 */ /* 0x000fe20006800000 */
[----:B------:R-:W-:Y:S01]  /*18c0*/  IMAD R25, R25, UR4, RZ ;  /* 0x0000000419197c24 */ /* 0x000fe2000f8e02ff */
[----:B------:R-:W-:Y:S01]  /*18d0*/  SHF.R.S32.HI R64, RZ, 0x1f, R16 ;  /* 0x0000001fff407819 */ /* 0x000fe20000011410 */
[----:B------:R-:W-:Y:S01]  /*18e0*/  IMAD R13, R13, UR4, RZ ;  /* 0x000000040d0d7c24 */ /* 0x000fe2000f8e02ff */
[----:B------:R-:W-:Y:S01]  /*18f0*/  IADD3 R74, P0, R16, UR8, RZ ;  /* 0x00000008104a7c10 */ /* 0x000fe2000ff1e0ff */
[----:B------:R-:W-:Y:S01]  /*1900*/  IMAD R19, R19, UR4, RZ ;  /* 0x0000000413137c24 */ /* 0x000fe2000f8e02ff */
[C---:B------:R-:W-:Y:S01]  /*1910*/  SEL R20, R14.reuse, R20, !P5 ;  /* 0x000000140e147207 */ /* 0x040fe20006800000 */
[----:B------:R-:W-:Y:S01]  /*1920*/  IMAD R15, R15, UR4, RZ ;  /* 0x000000040f0f7c24 */ /* 0x000fe2000f8e02ff */
[----:B------:R-:W-:Y:S01]  /*1930*/  SEL R22, R14, R22, !P5 ;  /* 0x000000160e167207 */ /* 0x000fe20006800000 */
[----:B------:R-:W-:Y:S01]  /*1940*/  IMAD R32, R32, UR5, RZ ;  /* 0x0000000520207c24 */ /* 0x000fe2000f8e02ff */
[----:B------:R-:W-:Y:S01]  /*1950*/  SEL R24, R14, R24, !P5 ;  /* 0x000000180e187207 */ /* 0x000fe20006800000 */
[----:B------:R-:W-:Y:S01]  /*1960*/  IMAD R20, R20, UR4, RZ ;  /* 0x0000000414147c24 */ /* 0x000fe2000f8e02ff */
        /* <DEDUP_REMOVED lines=8> */
[----:B------:R-:W-:Y:S01]  /*19f0*/  IADD3.X R64, R64, UR9, RZ, P0, !PT ;  /* 0x0000000940407c10 */ /* 0x000fe200087fe4ff */
[----:B------:R-:W-:Y:S01]  /*1a00*/  ULDC UR5, c[0x0][0x23c] ;  /* 0x00008f0000057ab9 */ /* 0x000fe20000000800 */
[----:B------:R-:W-:Y:S01]  /*1a10*/  SHF.R.S32.HI R18, RZ, 0x1f, R25 ;  /* 0x0000001fff127819 */ /* 0x000fe20000011419 */
[----:B------:R-:W-:Y:S01]  /*1a20*/  IMAD R80, R132, UR5, RZ ;  /* 0x0000000584507c24 */ /* 0x000fe2000f8e02ff */
[----:B------:R-:W-:Y:S01]  /*1a30*/  IADD3 R63, P0, R25, UR8, RZ ;  /* 0x00000008193f7c10 */ /* 0x000fe2000ff1e0ff */
[----:B------:R-:W-:Y:S01]  /*1a40*/  USHF.L.U32 UR15, UR5, 0x6, URZ ;  /* 0x00000006050f7899 */ /* 0x000fe2000800063f */
[C---:B------:R-:W-:Y:S01]  /*1a50*/  SEL R26, R14.reuse, R26, !P5 ;  /* 0x0000001a0e1a7207 */ /* 0x040fe20006800000 */
[-C--:B------:R-:W-:Y:S01]  /*1a60*/  IMAD R105, R105, R113.reuse, RZ ;  /* 0x0000007169697224 */ /* 0x080fe200078e02ff */
[----:B------:R-:W-:Y:S01]  /*1a70*/  SEL R28, R14, R28, !P5 ;  /* 0x0000001c0e1c7207 */ /* 0x000fe20006800000 */
[----:B------:R-:W-:Y:S01]  /*1a80*/  IMAD R106, R106, R113, RZ ;  /* 0x000000716a6a7224 */ /* 0x000fe200078e02ff */
        /* <DEDUP_REMOVED lines=10> */
[----:B------:R-:W-:Y:S01]  /*1b30*/  SHF.R.S32.HI R66, RZ, 0x1f, R19 ;  /* 0x0000001fff427819 */ /* 0x000fe20000011413 */
[----:B------:R-:W-:Y:S01]  /*1b40*/  UIADD3 UR4, UR12, 0x2000, URZ ;  /* 0x000020000c047890 */ /* 0x000fe2000fffe03f */
[----:B------:R-:W-:Y:S01]  /*1b50*/  IADD3 R75, P1, R19, UR8, RZ ;  /* 0x00000008134b7c10 */ /* 0x000fe2000ff3e0ff */
[-C--:B------:R-:W-:Y:S01]  /*1b60*/  IMAD R107, R107, R113.reuse, RZ ;  /* 0x000000716b6b7224 */ /* 0x080fe200078e02ff */
[----:B------:R-:W-:Y:S01]  /*1b70*/  SHF.R.S32.HI R68, RZ, 0x1f, R15 ;  /* 0x0000001fff447819 */ /* 0x000fe2000001140f */
[----:B------:R-:W-:Y:S01]  /*1b80*/  USHF.R.U32.HI UR4, URZ, 0x4, UR4 ;  /* 0x000000043f047899 */ /* 0x000fe20008011604 */
[----:B------:R-:W-:Y:S01]  /*1b90*/  IADD3 R76, P2, R15, UR8, RZ ;  /* 0x000000080f4c7c10 */ /* 0x000fe2000ff5e0ff */
[-C--:B------:R-:W-:Y:S01]  /*1ba0*/  IMAD R108, R108, R113.reuse, RZ ;  /* 0x000000716c6c7224 */ /* 0x080fe200078e02ff */
[----:B------:R-:W-:Y:S01]  /*1bb0*/  IADD3.X R18, R18, UR9, RZ, P0, !PT ;  /* 0x0000000912127c10 */ /* 0x000fe200087fe4ff */
[-C--:B------:R-:W-:Y:S01]  /*1bc0*/  IMAD R109, R109, R113.reuse, RZ ;  /* 0x000000716d6d7224 */ /* 0x080fe200078e02ff */
[----:B------:R-:W-:Y:S01]  /*1bd0*/  LOP3.LUT P0, RZ, R0, 0x80, RZ, 0xc0, !PT ;  /* 0x0000008000ff7812 */ /* 0x000fe2000780c0ff */
[-C--:B------:R-:W-:Y:S01]  /*1be0*/  IMAD R110, R110, R113.reuse, RZ ;  /* 0x000000716e6e7224 */ /* 0x080fe200078e02ff */
[----:B------:R-:W-:Y:S01]  /*1bf0*/  SHF.R.S32.HI R60, RZ, 0x1f, R20 ;  /* 0x0000001fff3c7819 */ /* 0x000fe20000011414 */
[-C--:B------:R-:W-:Y:S01]  /*1c00*/  IMAD R111, R111, R113.reuse, RZ ;  /* 0x000000716f6f7224 */ /* 0x080fe200078e02ff */
[----:B------:R-:W-:Y:S01]  /*1c10*/  IADD3 R72, P6, R20, UR8, RZ ;  /* 0x0000000814487c10 */ /* 0x000fe2000ffde0ff */
[-C--:B------:R-:W-:Y:S01]  /*1c20*/  IMAD R112, R112, R113.reuse, RZ ;  /* 0x0000007170707224 */ /* 0x080fe200078e02ff */
[----:B------:R-:W-:Y:S01]  /*1c30*/  IADD3.X R70, R70, UR9, RZ, P3, !PT ;  /* 0x0000000946467c10 */ /* 0x000fe20009ffe4ff */
[-C--:B------:R-:W-:Y:S01]  /*1c40*/  IMAD R122, R122, R113.reuse, RZ ;  /* 0x000000717a7a7224 */ /* 0x080fe200078e02ff */
[----:B------:R-:W-:Y:S01]  /*1c50*/  IADD3.X R66, R66, UR9, RZ, P1, !PT ;  /* 0x0000000942427c10 */ /* 0x000fe20008ffe4ff */
[----:B------:R-:W-:Y:S01]  /*1c60*/  IMAD.SHL.U32 R121, R113, 0x40, RZ ;  /* 0x0000004071797824 */ /* 0x000fe200078e00ff */
[----:B------:R-:W-:Y:S01]  /*1c70*/  SHF.R.S32.HI R56, RZ, 0x1f, R22 ;  /* 0x0000001fff387819 */ /* 0x000fe20000011416 */
[-C--:B------:R-:W-:Y:S01]  /*1c80*/  IMAD R120, R2, R113.reuse, RZ ;  /* 0x0000007102787224 */ /* 0x080fe200078e02ff */
[----:B------:R-:W-:Y:S01]  /*1c90*/  IADD3 R69, P3, R22, UR8, RZ ;  /* 0x0000000816457c10 */ /* 0x000fe2000ff7e0ff */
[-C--:B------:R-:W-:Y:S01]  /*1ca0*/  IMAD R119, R9, R113.reuse, RZ ;  /* 0x0000007109777224 */ /* 0x080fe200078e02ff */
[----:B------:R-:W-:Y:S01]  /*1cb0*/  IADD3.X R68, R68, UR9, RZ, P2, !PT ;  /* 0x0000000944447c10 */ /* 0x000fe200097fe4ff */
[-C--:B------:R-:W-:Y:S01]  /*1cc0*/  IMAD R118, R8, R113.reuse, RZ ;  /* 0x0000007108767224 */ /* 0x080fe200078e02ff */
[----:B------:R-:W-:Y:S01]  /*1cd0*/  SHF.R.S32.HI R20, RZ, 0x1f, R24 ;  /* 0x0000001fff147819 */ /* 0x000fe20000011418 */
[-C--:B------:R-:W-:Y:S01]  /*1ce0*/  IMAD R117, R7, R113.reuse, RZ ;  /* 0x0000007107757224 */ /* 0x080fe200078e02ff */
[----:B------:R-:W-:Y:S01]  /*1cf0*/  IADD3 R65, P1, R24, UR8, RZ ;  /* 0x0000000818417c10 */ /* 0x000fe2000ff3e0ff */
[-C--:B------:R-:W-:Y:S01]  /*1d00*/  IMAD R116, R6, R113.reuse, RZ ;  /* 0x0000007106747224 */ /* 0x080fe200078e02ff */
[----:B------:R-:W-:Y:S01]  /*1d10*/  SHF.R.S32.HI R58, RZ, 0x1f, R21 ;  /* 0x0000001fff3a7819 */ /* 0x000fe20000011415 */
[-C--:B------:R-:W-:Y:S01]  /*1d20*/  IMAD R115, R5, R113.reuse, RZ ;  /* 0x0000007105737224 */ /* 0x080fe200078e02ff */
[----:B------:R-:W-:Y:S01]  /*1d30*/  IADD3 R71, P5, R21, UR8, RZ ;  /* 0x0000000815477c10 */ /* 0x000fe2000ffbe0ff */
[----:B------:R-:W-:Y:S01]  /*1d40*/  USGXT.U32 UR4, UR4, 0xe ;  /* 0x0000000e0404789a */ /* 0x000fe20008000000 */
[----:B------:R-:W-:Y:S01]  /*1d50*/  SHF.R.S32.HI R22, RZ, 0x1f, R23 ;  /* 0x0000001fff167819 */ /* 0x000fe20000011417 */
[----:B------:R-:W-:Y:S01]  /*1d60*/  IMAD R114, R4, R113, RZ ;  /* 0x0000007104727224 */ /* 0x000fe200078e02ff */
[----:B------:R-:W-:-:S02]  /*1d70*/  IADD3 R67, P2, R23, UR8, RZ ;  /* 0x0000000817437c10 */ /* 0x000fc4000ff5e0ff */
[----:B------:R-:W-:Y:S02]  /*1d80*/  CS2R R24, SRZ ;  /* 0x0000000000187805 */ /* 0x000fe4000001ff00 */
[----:B------:R-:W-:Y:S02]  /*1d90*/  SEL R91, RZ, 0x90, !P0 ;  /* 0x00000090ff5b7807 */ /* 0x000fe40004000000 */
[----:B------:R-:W-:Y:S02]  /*1da0*/  CS2R R34, SRZ ;  /* 0x0000000000227805 */ /* 0x000fe4000001ff00 */
[----:B------:R-:W-:Y:S02]  /*1db0*/  IADD3.X R20, R20, UR9, RZ, P1, !PT ;  /* 0x0000000914147c10 */ /* 0x000fe40008ffe4ff */
[----:B------:R-:W-:Y:S02]  /*1dc0*/  CS2R R38, SRZ ;  /* 0x0000000000267805 */ /* 0x000fe4000001ff00 */
[----:B------:R-:W-:-:S02]  /*1dd0*/  IADD3.X R62, R62, UR9, RZ, P4, !PT ;  /* 0x000000093e3e7c10 */ /* 0x000fc4000a7fe4ff */
[----:B------:R-:W-:Y:S02]  /*1de0*/  CS2R R40, SRZ ;  /* 0x0000000000287805 */ /* 0x000fe4000001ff00 */
[----:B------:R-:W-:Y:S02]  /*1df0*/  IADD3.X R60, R60, UR9, RZ, P6, !PT ;  /* 0x000000093c3c7c10 */ /* 0x000fe4000b7fe4ff */
[----:B------:R-:W-:Y:S02]  /*1e00*/  CS2R R42, SRZ ;  /* 0x00000000002a7805 */ /* 0x000fe4000001ff00 */
[----:B------:R-:W-:Y:S02]  /*1e10*/  IADD3.X R58, R58, UR9, RZ, P5, !PT ;  /* 0x000000093a3a7c10 */ /* 0x000fe4000affe4ff */
[----:B------:R-:W-:Y:S02]  /*1e20*/  CS2R R44, SRZ ;  /* 0x00000000002c7805 */ /* 0x000fe4000001ff00 */
[----:B------:R-:W-:-:S02]  /*1e30*/  IADD3.X R56, R56, UR9, RZ, P3, !PT ;  /* 0x0000000938387c10 */ /* 0x000fc40009ffe4ff */
[----:B------:R-:W-:Y:S02]  /*1e40*/  CS2R R46, SRZ ;  /* 0x00000000002e7805 */ /* 0x000fe4000001ff00 */
[----:B------:R-:W-:Y:S01]  /*1e50*/  IADD3.X R22, R22, UR9, RZ, P2, !PT ;  /* 0x0000000916167c10 */ /* 0x000fe200097fe4ff */
[----:B------:R-:W-:Y:S01]  /*1e60*/  IMAD R113, R3, R113, RZ ;  /* 0x0000007103717224 */ /* 0x000fe200078e02ff */
[----:B------:R-:W-:Y:S01]  /*1e70*/  IADD3 R19, P1, R32, UR6, RZ ;  /* 0x0000000620137c10 */ /* 0x000fe2000ff3e0ff */
[----:B------:R-:W-:Y:S01]  /*1e80*/  UMOV UR5, URZ ;  /* 0x0000003f00057c82 */ /* 0x000fe20008000000 */
[----:B------:R-:W-:Y:S01]  /*1e90*/  SHF.R.S32.HI R17, RZ, 0x1f, R26 ;  /* 0x0000001fff117819 */ /* 0x000fe2000001141a */
[----:B------:R-:W-:Y:S01]  /*1ea0*/  USHF.R.S32.HI UR18, URZ, 0x1f, UR15 ;  /* 0x0000001f3f127899 */ /* 0x000fe2000801140f */
[----:B------:R-:W-:Y:S01]  /*1eb0*/  IADD3 R61, P4, R26, UR8, RZ ;  /* 0x000000081a3d7c10 */ /* 0x000fe2000ff9e0ff */
[----:B------:R-:W-:Y:S01]  /*1ec0*/  UIADD3.64 UR10, UR4, -UR10, URZ ;  /* 0x8000000a040a7297 */ /* 0x000fe2000fffe03f */
[----:B------:R-:W-:-:S02]  /*1ed0*/  SHF.R.S32.HI R16, RZ, 0x1f, R28 ;  /* 0x0000001fff107819 */ /* 0x000fc4000001141c */
[----:B------:R-:W-:Y:S02]  /*1ee0*/  IADD3 R59, P6, R28, UR8, RZ ;  /* 0x000000081c3b7c10 */ /* 0x000fe4000ffde0ff */
[----:B------:R-:W-:Y:S02]  /*1ef0*/  SHF.R.S32.HI R15, RZ, 0x1f, R29 ;  /* 0x0000001fff0f7819 */ /* 0x000fe4000001141d */
[----:B------:R-:W-:Y:S02]  /*1f00*/  IADD3 R57, P5, R29, UR8, RZ ;  /* 0x000000081d397c10 */ /* 0x000fe4000ffbe0ff */
[----:B------:R-:W-:Y:S02]  /*1f10*/  CS2R R28, SRZ ;  /* 0x00000000001c7805 */ /* 0x000fe4000001ff00 */
[----:B------:R-:W-:Y:S02]  /*1f20*/  SHF.R.S32.HI R14, RZ, 0x1f, R30 ;  /* 0x0000001fff0e7819 */ /* 0x000fe4000001141e */
[----:B------:R-:W-:-:S02]  /*1f30*/  IADD3 R23, P3, R30, UR8, RZ ;  /* 0x000000081e177c10 */ /* 0x000fc4000ff7e0ff */
[----:B------:R-:W-:Y:S02]  /*1f40*/  CS2R R30, SRZ ;  /* 0x00000000001e7805 */ /* 0x000fe4000001ff00 */
[----:B------:R-:W-:Y:S02]  /*1f50*/  SHF.R.S32.HI R13, RZ, 0x1f, R27 ;  /* 0x0000001fff0d7819 */ /* 0x000fe4000001141b */
[----:B------:R-:W-:Y:S02]  /*1f60*/  IADD3 R21, P2, R27, UR8, RZ ;  /* 0x000000081b157c10 */ /* 0x000fe4000ff5e0ff */
[----:B------:R-:W-:Y:S02]  /*1f70*/  CS2R R26, SRZ ;  /* 0x00000000001a7805 */ /* 0x000fe4000001ff00 */
[----:B------:R-:W-:Y:S02]  /*1f80*/  LOP3.LUT R124, R91, 0x7f, R0, 0x78, !PT ;  /* 0x0000007f5b7c7812 */ /* 0x000fe400078e7800 */
[----:B------:R-:W-:-:S02]  /*1f90*/  LEA.HI.X.SX32 R78, R32, UR7, 0x1, P1 ;  /* 0x00000007204e7c11 */ /* 0x000fc400088f0eff */
[----:B------:R-:W-:Y:S02]  /*1fa0*/  CS2R R32, SRZ ;  /* 0x0000000000207805 */ /* 0x000fe4000001ff00 */
[----:B------:R-:W-:Y:S02]  /*1fb0*/  IADD3.X R17, R17, UR9, RZ, P4, !PT ;  /* 0x0000000911117c10 */ /* 0x000fe4000a7fe4ff */
[----:B------:R-:W-:Y:S02]  /*1fc0*/  IADD3.X R16, R16, UR9, RZ, P6, !PT ;  /* 0x0000000910107c10 */ /* 0x000fe4000b7fe4ff */
[----:B------:R-:W-:Y:S02]  /*1fd0*/  IADD3.X R15, R15, UR9, RZ, P5, !PT ;  /* 0x000000090f0f7c10 */ /* 0x000fe4000affe4ff */
[----:B------:R-:W-:Y:S02]  /*1fe0*/  IADD3.X R14, R14, UR9, RZ, P3, !PT ;  /* 0x000000090e0e7c10 */ /* 0x000fe40009ffe4ff */
[----:B------:R-:W-:-:S02]  /*1ff0*/  IADD3.X R13, R13, UR9, RZ, P2, !PT ;  /* 0x000000090d0d7c10 */ /* 0x000fc400097fe4ff */
[----:B------:R-:W-:Y:S02]  /*2000*/  SHF.R.S32.HI R129, RZ, 0x1f, R80 ;  /* 0x0000001fff817819 */ /* 0x000fe40000011450 */
[----:B------:R-:W-:Y:S02]  /*2010*/  LOP3.LUT R128, R124, 0x20, RZ, 0x3c, !PT ;  /* 0x000000207c807812 */ /* 0x000fe400078e3cff */
[C---:B------:R-:W-:Y:S02]  /*2020*/  LOP3.LUT R127, R130.reuse, 0x10, RZ, 0x3c, !PT ;  /* 0x00000010827f7812 */ /* 0x040fe400078e3cff */
[C---:B------:R-:W-:Y:S02]  /*2030*/  LOP3.LUT R126, R130.reuse, 0x20, RZ, 0x3c, !PT ;  /* 0x00000020827e7812 */ /* 0x040fe400078e3cff */
[----:B------:R-:W-:-:S07]  /*2040*/  LOP3.LUT R125, R130, 0x30, RZ, 0x3c, !PT ;  /* 0x00000030827d7812 */ /* 0x000fce00078e3cff */
.L_x_2:
[C---:B------:R-:W-:Y:S02]  /*2050*/  LOP3.LUT R89, R2.reuse, 0x4, RZ, 0xfc, !PT ;  /* 0x0000000402597812 */ /* 0x040fe400078efcff */
[C---:B------:R-:W-:Y:S02]  /*2060*/  LOP3.LUT R88, R2.reuse, 0x2, RZ, 0xfc, !PT ;  /* 0x0000000202587812 */ /* 0x040fe400078efcff */
[C---:B------:R-:W-:Y:S02]  /*2070*/  ISETP.GE.AND P5, PT, R2.reuse, UR13, PT ;  /* 0x0000000d02007c0c */ /* 0x040fe4000bfa6270 */
[----:B------:R-:W-:Y:S02]  /*2080*/  LOP3.LUT R90, R2, 0x6, RZ, 0xfc, !PT ;  /* 0x00000006025a7812 */ /* 0x000fe400078efcff */
[----:B------:R-:W-:Y:S02]  /*2090*/  ISETP.GE.AND P3, PT, R89, UR13, PT ;  /* 0x0000000d59007c0c */ /* 0x000fe4000bf66270 */
[----:B------:R-:W-:-:S02]  /*20a0*/  ISETP.GE.AND P4, PT, R88, UR13, PT ;  /* 0x0000000d58007c0c */ /* 0x000fc4000bf86270 */
[----:B------:R-:W-:Y:S02]  /*20b0*/  LOP3.LUT R89, R2, 0x8, RZ, 0xfc, !PT ;  /* 0x0000000802597812 */ /* 0x000fe400078efcff */
[----:B------:R-:W-:Y:S02]  /*20c0*/  IADD3 R88, P1, R120, R19, RZ ;  /* 0x0000001378587210 */ /* 0x000fe40007f3e0ff */
[----:B------:R-:W-:Y:S02]  /*20d0*/  ISETP.GE.AND P0, PT, R90, UR13, PT ;  /* 0x0000000d5a007c0c */ /* 0x000fe4000bf06270 */
[----:B------:R-:W-:Y:S02]  /*20e0*/  LOP3.LUT R90, R2, 0xa, RZ, 0xfc, !PT ;  /* 0x0000000a025a7812 */ /* 0x000fe400078efcff */
[----:B------:R-:W-:Y:S02]  /*20f0*/  ISETP.GE.AND P2, PT, R89, UR13, PT ;  /* 0x0000000d59007c0c */ /* 0x000fe4000bf46270 */
[----:B------:R-:W-:-:S02]  /*2100*/  PRMT R131, RZ, 0x7610, R131 ;  /* 0x00007610ff837816 */ /* 0x000fc40000000083 */
[-C--:B------:R-:W-:Y:S02]  /*2110*/  LEA.HI.X.SX32 R89, R120, R78.reuse, 0x1, P1 ;  /* 0x0000004e78597211 */ /* 0x080fe400008f0eff */
[----:B------:R-:W-:Y:S02]  /*2120*/  ISETP.GE.AND P1, PT, R90, UR13, PT ;  /* 0x0000000d5a007c0c */ /* 0x000fe4000bf26270 */
[----:B------:R-:W-:Y:S01]  /*2130*/  IADD3 R90, P6, R122, R19, RZ ;  /* 0x000000137a5a7210 */ /* 0x000fe20007fde0ff */
[----:B------:R0:W2:Y:S01]  /*2140*/  @!P5 LDG.E.U8 R131, desc[UR16][R88.64] ;  /* 0x000000105883d981 */ /* 0x0000a2000c1e1100 */
[----:B------:R-:W-:Y:S02]  /*2150*/  LOP3.LUT R94, R2, 0xc, RZ, 0xfc, !PT ;  /* 0x0000000c025e7812 */ /* 0x000fe400078efcff */
[----:B------:R-:W-:Y:S02]  /*2160*/  LEA.HI.X.SX32 R91, R122, R78, 0x1, P6 ;  /* 0x0000004e7a5b7211 */ /* 0x000fe400030f0eff */
[----:B------:R-:W-:-:S02]  /*2170*/  ISETP.GE.AND P5, PT, R94, UR13, PT ;  /* 0x0000000d5e007c0c */ /* 0x000fc4000bfa6270 */
[C---:B------:R-:W-:Y:S02]  /*2180*/  IADD3 R94, P6, R112.reuse, R19, RZ ;  /* 0x00000013705e7210 */ /* 0x040fe40007fde0ff */
[----:B------:R-:W-:Y:S02]  /*2190*/  PRMT R135, RZ, 0x7610, R135 ;  /* 0x00007610ff877816 */ /* 0x000fe40000000087 */
[----:B------:R-:W-:Y:S02]  /*21a0*/  LEA.HI.X.SX32 R95, R112, R78, 0x1, P6 ;  /* 0x0000004e705f7211 */ /* 0x000fe400030f0eff */
[----:B------:R-:W-:-:S03]  /*21b0*/  PRMT R133, RZ, 0x7610, R133 ;  /* 0x00007610ff857816 */ /* 0x000fc60000000085 */
[----:B------:R-:W3:Y:S01]  /*21c0*/  @!P3 LDG.E.U8 R135, desc[UR16][R94.64] ;  /* 0x000000105e87b981 */ /* 0x000ee2000c1e1100 */
[----:B------:R-:W-:-:S03]  /*21d0*/  LOP3.LUT R96, R2, 0xe, RZ, 0xfc, !PT ;  /* 0x0000000e02607812 */ /* 0x000fc600078efcff */
[----:B------:R1:W4:Y:S01]  /*21e0*/  @!P4 LDG.E.U8 R133, desc[UR16][R90.64] ;  /* 0x000000105a85c981 */ /* 0x000322000c1e1100 */
[----:B------:R-:W-:Y:S02]  /*21f0*/  ISETP.GE.AND P4, PT, R96, UR13, PT ;  /* 0x0000000d60007c0c */ /* 0x000fe4000bf86270 */
[C---:B------:R-:W-:Y:S02]  /*2200*/  IADD3 R96, P6, R111.reuse, R19, RZ ;  /* 0x000000136f607210 */ /* 0x040fe40007fde0ff */
[----:B------:R-:W-:Y:S02]  /*2210*/  PRMT R137, RZ, 0x7610, R137 ;  /* 0x00007610ff897816 */ /* 0x000fe40000000089 */
[----:B------:R-:W-:-:S05]  /*2220*/  LEA.HI.X.SX32 R97, R111, R78, 0x1, P6 ;  /* 0x0000004e6f617211 */ /* 0x000fca00030f0eff */
[----:B------:R5:W2:Y:S01]  /*2230*/  @!P0 LDG.E.U8 R137, desc[UR16][R96.64] ;  /* 0x0000001060898981 */ /* 0x000aa2000c1e1100 */
[C---:B0-----:R-:W-:Y:S02]  /*2240*/  LOP3.LUT R88, R2.reuse, 0x10, RZ, 0xfc, !PT ;  /* 0x0000001002587812 */ /* 0x041fe400078efcff */
[----:B-1----:R-:W-:Y:S02]  /*2250*/  LOP3.LUT R90, R2, 0x12, RZ, 0xfc, !PT ;  /* 0x00000012025a7812 */ /* 0x002fe400078efcff */
[----:B------:R-:W-:Y:S02]  /*2260*/  ISETP.GE.AND P3, PT, R88, UR13, PT ;  /* 0x0000000d58007c0c */ /* 0x000fe4000bf66270 */
[C---:B------:R-:W-:Y:S02]  /*2270*/  IADD3 R88, P6, R110.reuse, R19, RZ ;  /* 0x000000136e587210 */ /* 0x040fe40007fde0ff */
[----:B------:R-:W-:Y:S02]  /*2280*/  PRMT R139, RZ, 0x7610, R139 ;  /* 0x00007610ff8b7816 */ /* 0x000fe4000000008b */
[----:B------:R-:W-:-:S02]  /*2290*/  LEA.HI.X.SX32 R89, R110, R78, 0x1, P6 ;  /* 0x0000004e6e597211 */ /* 0x000fc400030f0eff */
[----:B------:R-:W-:Y:S02]  /*22a0*/  ISETP.GE.AND P0, PT, R90, UR13, PT ;  /* 0x0000000d5a007c0c */ /* 0x000fe4000bf06270 */
[C---:B------:R-:W-:Y:S01]  /*22b0*/  IADD3 R90, P6, R109.reuse, R19, RZ ;  /* 0x000000136d5a7210 */ /* 0x040fe20007fde0ff */
[----:B------:R0:W2:Y:S01]  /*22c0*/  @!P2 LDG.E.U8 R139, desc[UR16][R88.64] ;  /* 0x00000010588ba981 */ /* 0x0000a2000c1e1100 */
[----:B------:R-:W-:Y:S02]  /*22d0*/  LOP3.LUT R94, R2, 0x14, RZ, 0xfc, !PT ;  /* 0x00000014025e7812 */ /* 0x000fe400078efcff */
[----:B------:R-:W-:Y:S02]  /*22e0*/  PRMT R141, RZ, 0x7610, R141 ;  /* 0x00007610ff8d7816 */ /* 0x000fe4000000008d */
[----:B------:R-:W-:Y:S02]  /*22f0*/  LEA.HI.X.SX32 R91, R109, R78, 0x1, P6 ;  /* 0x0000004e6d5b7211 */ /* 0x000fe400030f0eff */
[----:B------:R-:W-:-:S02]  /*2300*/  ISETP.GE.AND P2, PT, R94, UR13, PT ;  /* 0x0000000d5e007c0c */ /* 0x000fc4000bf46270 */
[-C--:B------:R-:W-:Y:S01]  /*2310*/  IADD3 R94, P6, R108, R19.reuse, RZ ;  /* 0x000000136c5e7210 */ /* 0x080fe20007fde0ff */
[----:B------:R1:W2:Y:S01]  /*2320*/  @!P1 LDG.E.U8 R141, desc[UR16][R90.64] ;  /* 0x000000105a8d9981 */ /* 0x0002a2000c1e1100 */
[----:B-----5:R-:W-:Y:S02]  /*2330*/  LOP3.LUT R96, R2, 0x16, RZ, 0xfc, !PT ;  /* 0x0000001602607812 */ /* 0x020fe400078efcff */
[----:B------:R-:W-:Y:S02]  /*2340*/  PRMT R143, RZ, 0x7610, R143 ;  /* 0x00007610ff8f7816 */ /* 0x000fe4000000008f */
[----:B------:R-:W-:Y:S02]  /*2350*/  LEA.HI.X.SX32 R95, R108, R78, 0x1, P6 ;  /* 0x0000004e6c5f7211 */ /* 0x000fe400030f0eff */
[----:B------:R-:W-:Y:S02]  /*2360*/  ISETP.GE.AND P1, PT, R96, UR13, PT ;  /* 0x0000000d60007c0c */ /* 0x000fe4000bf26270 */
[----:B------:R-:W-:Y:S01]  /*2370*/  IADD3 R96, P6, R107, R19, RZ ;  /* 0x000000136b607210 */ /* 0x000fe20007fde0ff */
[----:B------:R5:W2:Y:S01]  /*2380*/  @!P5 LDG.E.U8 R143, desc[UR16][R94.64] ;  /* 0x000000105e8fd981 */ /* 0x000aa2000c1e1100 */
[----:B0-----:R-:W-:-:S02]  /*2390*/  LOP3.LUT R88, R2, 0x18, RZ, 0xfc, !PT ;  /* 0x0000001802587812 */ /* 0x001fc400078efcff */
[----:B------:R-:W-:Y:S02]  /*23a0*/  PRMT R145, RZ, 0x7610, R145 ;  /* 0x00007610ff917816 */ /* 0x000fe40000000091 */
[----:B------:R-:W-:Y:S02]  /*23b0*/  LEA.HI.X.SX32 R97, R107, R78, 0x1, P6 ;  /* 0x0000004e6b617211 */ /* 0x000fe400030f0eff */
[----:B------:R-:W-:Y:S02]  /*23c0*/  ISETP.GE.AND P5, PT, R88, UR13, PT ;  /* 0x0000000d58007c0c */ /* 0x000fe4000bfa6270 */
[----:B------:R-:W-:Y:S01]  /*23d0*/  IADD3 R88, P6, R106, R19, RZ ;  /* 0x000000136a587210 */ /* 0x000fe20007fde0ff */
[----:B------:R0:W2:Y:S01]  /*23e0*/  @!P4 LDG.E.U8 R145, desc[UR16][R96.64] ;  /* 0x000000106091c981 */ /* 0x0000a2000c1e1100 */
[----:B-1----:R-:W-:Y:S02]  /*23f0*/  LOP3.LUT R90, R2, 0x1a, RZ, 0xfc, !PT ;  /* 0x0000001a025a7812 */ /* 0x002fe400078efcff */
[----:B------:R-:W-:-:S02]  /*2400*/  PRMT R134, RZ, 0x7610, R134 ;  /* 0x00007610ff867816 */ /* 0x000fc40000000086 */
[-C--:B------:R-:W-:Y:S02]  /*2410*/  LEA.HI.X.SX32 R89, R106, R78.reuse, 0x1, P6 ;  /* 0x0000004e6a597211 */ /* 0x080fe400030f0eff */
[----:B------:R-:W-:Y:S02]  /*2420*/  ISETP.GE.AND P4, PT, R90, UR13, PT ;  /* 0x0000000d5a007c0c */ /* 0x000fe4000bf86270 */
[C---:B------:R-:W-:Y:S01]  /*2430*/  IADD3 R90, P6, R105.reuse, R19, RZ ;  /* 0x00000013695a7210 */ /* 0x040fe20007fde0ff */
[----:B------:R1:W2:Y:S01]  /*2440*/  @!P3 LDG.E.U8 R134, desc[UR16][R88.64] ;  /* 0x000000105886b981 */ /* 0x0002a2000c1e1100 */
[----:B-----5:R-:W-:Y:S02]  /*2450*/  LOP3.LUT R94, R2, 0x1c, RZ, 0xfc, !PT ;  /* 0x0000001c025e7812 */ /* 0x020fe400078efcff */
[----:B------:R-:W-:Y:S02]  /*2460*/  PRMT R136, RZ, 0x7610, R136 ;  /* 0x00007610ff887816 */ /* 0x000fe40000000088 */
[----:B------:R-:W-:-:S02]  /*2470*/  LEA.HI.X.SX32 R91, R105, R78, 0x1, P6 ;  /* 0x0000004e695b7211 */ /* 0x000fc400030f0eff */
[----:B------:R-:W-:Y:S02]  /*2480*/  ISETP.GE.AND P3, PT, R94, UR13, PT ;  /* 0x0000000d5e007c0c */ /* 0x000fe4000bf66270 */
[----:B------:R-:W-:Y:S01]  /*2490*/  IADD3 R94, P6, R104, R19, RZ ;  /* 0x00000013685e7210 */ /* 0x000fe20007fde0ff */
[----:B------:R5:W2:Y:S01]  /*24a0*/  @!P0 LDG.E.U8 R136, desc[UR16][R90.64] ;  /* 0x000000105a888981 */ /* 0x000aa2000c1e1100 */
[----:B0-----:R-:W-:Y:S02]  /*24b0*/  LOP3.LUT R96, R2, 0x1e, RZ, 0xfc, !PT ;  /* 0x0000001e02607812 */ /* 0x001fe400078efcff */
[----:B------:R-:W-:Y:S02]  /*24c0*/  PRMT R138, RZ, 0x7610, R138 ;  /* 0x00007610ff8a7816 */ /* 0x000fe4000000008a */
[----:B------:R-:W-:Y:S02]  /*24d0*/  LEA.HI.X.SX32 R95, R104, R78, 0x1, P6 ;  /* 0x0000004e685f7211 */ /* 0x000fe400030f0eff */
[----:B------:R-:W-:-:S02]  /*24e0*/  ISETP.GE.AND P0, PT, R96, UR13, PT ;  /* 0x0000000d60007c0c */ /* 0x000fc4000bf06270 */
[CC--:B------:R-:W-:Y:S01]  /*24f0*/  IADD3 R96, P6, R103.reuse, R19.reuse, RZ ;  /* 0x0000001367607210 */ /* 0x0c0fe20007fde0ff */
[----:B------:R0:W2:Y:S01]  /*2500*/  @!P2 LDG.E.U8 R138, desc[UR16][R94.64] ;  /* 0x000000105e8aa981 */ /* 0x0000a2000c1e1100 */
[----:B-1----:R-:W-:Y:S02]  /*2510*/  LOP3.LUT R88, R2, 0x20, RZ, 0xfc, !PT ;  /* 0x0000002002587812 */ /* 0x002fe400078efcff */
[----:B------:R-:W-:Y:S02]  /*2520*/  PRMT R140, RZ, 0x7610, R140 ;  /* 0x00007610ff8c7816 */ /* 0x000fe4000000008c */
[----:B------:R-:W-:Y:S02]  /*2530*/  LEA.HI.X.SX32 R97, R103, R78, 0x1, P6 ;  /* 0x0000004e67617211 */ /* 0x000fe400030f0eff */
[----:B------:R-:W-:Y:S02]  /*2540*/  ISETP.GE.AND P2, PT, R88, UR13, PT ;  /* 0x0000000d58007c0c */ /* 0x000fe4000bf46270 */
[----:B------:R-:W-:Y:S01]  /*2550*/  IADD3 R88, P6, R102, R19, RZ ;  /* 0x0000001366587210 */ /* 0x000fe20007fde0ff */
[----:B------:R-:W2:Y:S01]  /*2560*/  @!P1 LDG.E.U8 R140, desc[UR16][R96.64] ;  /* 0x00000010608c9981 */ /* 0x000ea2000c1e1100 */
[----:B-----5:R-:W-:-:S02]  /*2570*/  LOP3.LUT R90, R2, 0x22, RZ, 0xfc, !PT ;  /* 0x00000022025a7812 */ /* 0x020fc400078efcff */
[----:B------:R-:W-:Y:S02]  /*2580*/  PRMT R142, RZ, 0x7610, R142 ;  /* 0x00007610ff8e7816 */ /* 0x000fe4000000008e */
[----:B------:R-:W-:Y:S02]  /*2590*/  LEA.HI.X.SX32 R89, R102, R78, 0x1, P6 ;  /* 0x0000004e66597211 */ /* 0x000fe400030f0eff */
[----:B------:R-:W-:Y:S02]  /*25a0*/  ISETP.GE.AND P1, PT, R90, UR13, PT ;  /* 0x0000000d5a007c0c */ /* 0x000fe4000bf26270 */
[----:B------:R-:W-:Y:S01]  /*25b0*/  IADD3 R90, P6, R101, R19, RZ ;  /* 0x00000013655a7210 */ /* 0x000fe20007fde0ff */
[----:B------:R1:W5:Y:S01]  /*25c0*/  @!P5 LDG.E.U8 R142, desc[UR16][R88.64] ;  /* 0x00000010588ed981 */ /* 0x000362000c1e1100 */
[----:B0-----:R-:W-:Y:S02]  /*25d0*/  LOP3.LUT R94, R2, 0x24, RZ, 0xfc, !PT ;  /* 0x00000024025e7812 */ /* 0x001fe400078efcff */
[----:B------:R-:W-:-:S02]  /*25e0*/  PRMT R144, RZ, 0x7610, R144 ;  /* 0x00007610ff907816 */ /* 0x000fc40000000090 */
[-C--:B------:R-:W-:Y:S02]  /*25f0*/  LEA.HI.X.SX32 R91, R101, R78.reuse, 0x1, P6 ;  /* 0x0000004e655b7211 */ /* 0x080fe400030f0eff */
[----:B------:R-:W-:Y:S02]  /*2600*/  ISETP.GE.AND P5, PT, R94, UR13, PT ;  /* 0x0000000d5e007c0c */ /* 0x000fe4000bfa6270 */
[----:B------:R-:W-:Y:S01]  /*2610*/  IADD3 R98, P6, R100, R19, RZ ;  /* 0x0000001364627210 */ /* 0x000fe20007fde0ff */
[----:B------:R0:W5:Y:S01]  /*2620*/  @!P4 LDG.E.U8 R144, desc[UR16][R90.64] ;  /* 0x000000105a90c981 */ /* 0x000162000c1e1100 */
[----:B------:R-:W-:Y:S02]  /*2630*/  LOP3.LUT R94, R2, 0x26, RZ, 0xfc, !PT ;  /* 0x00000026025e7812 */ /* 0x000fe400078efcff */
[----:B------:R-:W-:Y:S02]  /*2640*/  PRMT R146, RZ, 0x7610, R146 ;  /* 0x00007610ff927816 */ /* 0x000fe40000000092 */
[----:B------:R-:W-:-:S02]  /*2650*/  LEA.HI.X.SX32 R99, R100, R78, 0x1, P6 ;  /* 0x0000004e64637211 */ /* 0x000fc400030f0eff */
[----:B------:R-:W-:Y:S02]  /*2660*/  ISETP.GE.AND P4, PT, R94, UR13, PT ;  /* 0x0000000d5e007c0c */ /* 0x000fe4000bf86270 */
[C---:B------:R-:W-:Y:S01]  /*2670*/  IADD3 R94, P6, R93.reuse, R19, RZ ;  /* 0x000000135d5e7210 */ /* 0x040fe20007fde0ff */
[----:B------:R-:W5:Y:S01]  /*2680*/  @!P3 LDG.E.U8 R146, desc[UR16][R98.64] ;  /* 0x000000106292b981 */ /* 0x000f62000c1e1100 */
[----:B-1----:R-:W-:Y:S02]  /*2690*/  LOP3.LUT R88, R2, 0x28, RZ, 0xfc, !PT ;  /* 0x0000002802587812 */ /* 0x002fe400078efcff */
[----:B------:R-:W-:Y:S02]  /*26a0*/  PRMT R148, RZ, 0x7610, R148 ;  /* 0x00007610ff947816 */ /* 0x000fe40000000094 */
[----:B------:R-:W-:Y:S02]  /*26b0*/  LEA.HI.X.SX32 R95, R93, R78, 0x1, P6 ;  /* 0x0000004e5d5f7211 */ /* 0x000fe400030f0eff */
[----:B------:R-:W-:-:S02]  /*26c0*/  ISETP.GE.AND P3, PT, R88, UR13, PT ;  /* 0x0000000d58007c0c */ /* 0x000fc4000bf66270 */
[-C--:B------:R-:W-:Y:S01]  /*26d0*/  IADD3 R88, P6, R92, R19.reuse, RZ ;  /* 0x000000135c587210 */ /* 0x080fe20007fde0ff */
[----:B------:R1:W5:Y:S01]  /*26e0*/  @!P0 LDG.E.U8 R148, desc[UR16][R94.64] ;  /* 0x000000105e948981 */ /* 0x000362000c1e1100 */
[----:B0-----:R-:W-:Y:S02]  /*26f0*/  LOP3.LUT R90, R2, 0x2a, RZ, 0xfc, !PT ;  /* 0x0000002a025a7812 */ /* 0x001fe400078efcff */
[----:B------:R-:W-:Y:S02]  /*2700*/  PRMT R147, RZ, 0x7610, R147 ;  /* 0x00007610ff937816 */ /* 0x000fe40000000093 */
[----:B------:R-:W-:Y:S02]  /*2710*/  LEA.HI.X.SX32 R89, R92, R78, 0x1, P6 ;  /* 0x0000004e5c597211 */ /* 0x000fe400030f0eff */
[----:B------:R-:W-:Y:S02]  /*2720*/  ISETP.GE.AND P0, PT, R90, UR13, PT ;  /* 0x0000000d5a007c0c */ /* 0x000fe4000bf06270 */
[----:B------:R-:W-:Y:S01]  /*2730*/  IADD3 R90, P6, R87, R19, RZ ;  /* 0x00000013575a7210 */ /* 0x000fe20007fde0ff */
[----:B------:R0:W5:Y:S01]  /*2740*/  @!P2 LDG.E.U8 R147, desc[UR16][R88.64] ;  /* 0x000000105893a981 */ /* 0x000162000c1e1100 */
[----:B------:R-:W-:-:S02]  /*2750*/  LOP3.LUT R96, R2, 0x2c, RZ, 0xfc, !PT ;  /* 0x0000002c02607812 */ /* 0x000fc400078efcff */
[----:B------:R-:W-:Y:S02]  /*2760*/  PRMT R149, RZ, 0x7610, R149 ;  /* 0x00007610ff957816 */ /* 0x000fe40000000095 */
[----:B------:R-:W-:Y:S02]  /*2770*/  LEA.HI.X.SX32 R91, R87, R78, 0x1, P6 ;  /* 0x0000004e575b7211 */ /* 0x000fe400030f0eff */
[----:B------:R-:W-:Y:S02]  /*2780*/  ISETP.GE.AND P2, PT, R96, UR13, PT ;  /* 0x0000000d60007c0c */ /* 0x000fe4000bf46270 */
[----:B------:R-:W-:Y:S01]  /*2790*/  LOP3.LUT R96, R2, 0x2e, RZ, 0xfc, !PT ;  /* 0x0000002e02607812 */ /* 0x000fe200078efcff */
[----:B------:R-:W5:Y:S01]  /*27a0*/  @!P1 LDG.E.U8 R149, desc[UR16][R90.64] ;  /* 0x000000105a959981 */ /* 0x000f62000c1e1100 */
[----:B-1----:R-:W-:Y:S02]  /*27b0*/  IADD3 R94, P6, R86, R19, RZ ;  /* 0x00000013565e7210 */ /* 0x002fe40007fde0ff */
[----:B------:R-:W-:-:S02]  /*27c0*/  PRMT R151, RZ, 0x7610, R151 ;  /* 0x00007610ff977816 */ /* 0x000fc40000000097 */
[----:B------:R-:W-:Y:S02]  /*27d0*/  ISETP.GE.AND P1, PT, R96, UR13, PT ;  /* 0x0000000d60007c0c */ /* 0x000fe4000bf26270 */
[-C--:B------:R-:W-:Y:S02]  /*27e0*/  LEA.HI.X.SX32 R95, R86, R78.reuse, 0x1, P6 ;  /* 0x0000004e565f7211 */ /* 0x080fe400030f0eff */
[C---:B------:R-:W-:Y:S02]  /*27f0*/  IADD3 R96, P6, R85.reuse, R19, RZ ;  /* 0x0000001355607210 */ /* 0x040fe40007fde0ff */
[----:B0-----:R-:W-:Y:S01]  /*2800*/  LOP3.LUT R88, R2, 0x30, RZ, 0xfc, !PT ;  /* 0x0000003002587812 */ /* 0x001fe200078efcff */
[----:B------:R0:W5:Y:S01]  /*2810*/  @!P5 LDG.E.U8 R151, desc[UR16][R94.64] ;  /* 0x000000105e97d981 */ /* 0x000162000c1e1100 */
[----:B------:R-:W-:Y:S02]  /*2820*/  PRMT R153, RZ, 0x7610, R153 ;  /* 0x00007610ff997816 */ /* 0x000fe40000000099 */
[----:B------:R-:W-:-:S02]  /*2830*/  LEA.HI.X.SX32 R97, R85, R78, 0x1, P6 ;  /* 0x0000004e55617211 */ /* 0x000fc400030f0eff */
[----:B------:R-:W-:Y:S02]  /*2840*/  ISETP.GE.AND P5, PT, R88, UR13, PT ;  /* 0x0000000d58007c0c */ /* 0x000fe4000bfa6270 */
[CC--:B------:R-:W-:Y:S01]  /*2850*/  IADD3 R88, P6, R84.reuse, R19.reuse, RZ ;  /* 0x0000001354587210 */ /* 0x0c0fe20007fde0ff */
[----:B------:R1:W5:Y:S01]  /*2860*/  @!P4 LDG.E.U8 R153, desc[UR16][R96.64] ;  /* 0x000000106099c981 */ /* 0x000362000c1e1100 */
[----:B------:R-:W-:Y:S02]  /*2870*/  PRMT R155, RZ, 0x7610, R155 ;  /* 0x00007610ff9b7816 */ /* 0x000fe4000000009b */
[----:B------:R-:W-:Y:S02]  /*2880*/  IADD3 R98, P4, R83, R19, RZ ;  /* 0x0000001353627210 */ /* 0x000fe40007f9e0ff */
[----:B------:R-:W-:Y:S02]  /*2890*/  LEA.HI.X.SX32 R89, R84, R78, 0x1, P6 ;  /* 0x0000004e54597211 */ /* 0x000fe400030f0eff */
[----:B------:R-:W-:-:S02]  /*28a0*/  PRMT R157, RZ, 0x7610, R157 ;  /* 0x00007610ff9d7816 */ /* 0x000fc4000000009d */
[-C--:B------:R-:W-:Y:S01]  /*28b0*/  LEA.HI.X.SX32 R99, R83, R78.reuse, 0x1, P4 ;  /* 0x0000004e53637211 */ /* 0x080fe200020f0eff */
[----:B------:R1:W5:Y:S01]  /*28c0*/  @!P3 LDG.E.U8 R155, desc[UR16][R88.64] ;  /* 0x00000010589bb981 */ /* 0x000362000c1e1100 */
[-C--:B0-----:R-:W-:Y:S02]  /*28d0*/  IADD3 R94, P3, R81, R19.reuse, RZ ;  /* 0x00000013515e7210 */ /* 0x081fe40007f7e0ff */
[----:B------:R-:W-:Y:S01]  /*28e0*/  PRMT R161, RZ, 0x7610, R161 ;  /* 0x00007610ffa17816 */ /* 0x000fe200000000a1 */
[----:B------:R-:W5:Y:S01]  /*28f0*/  @!P0 LDG.E.U8 R157, desc[UR16][R98.64] ;  /* 0x00000010629d8981 */ /* 0x000f62000c1e1100 */
[-C--:B------:R-:W-:Y:S02]  /*2900*/  IADD3 R90, P6, R82, R19.reuse, RZ ;  /* 0x00000013525a7210 */ /* 0x080fe40007fde0ff */
[----:B-1----:R-:W-:Y:S02]  /*2910*/  IADD3 R96, P0, R79, R19, RZ ;  /* 0x000000134f607210 */ /* 0x002fe40007f1e0ff */
[----:B------:R-:W-:-:S02]  /*2920*/  LEA.HI.X.SX32 R95, R81, R78, 0x1, P3 ;  /* 0x0000004e515f7211 */ /* 0x000fc400018f0eff */
[----:B------:R-:W-:Y:S02]  /*2930*/  PRMT R159, RZ, 0x7610, R159 ;  /* 0x00007610ff9f7816 */ /* 0x000fe4000000009f */
[-C--:B------:R-:W-:Y:S01]  /*2940*/  LEA.HI.X.SX32 R91, R82, R78.reuse, 0x1, P6 ;  /* 0x0000004e525b7211 */ /* 0x080fe200030f0eff */
[----:B------:R-:W5:Y:S01]  /*2950*/  @!P1 LDG.E.U8 R161, desc[UR16][R94.64] ;  /* 0x000000105ea19981 */ /* 0x000f62000c1e1100 */
[-C--:B------:R-:W-:Y:S02]  /*2960*/  LEA.HI.X.SX32 R97, R79, R78.reuse, 0x1, P0 ;  /* 0x0000004e4f617211 */ /* 0x080fe400000f0eff */
[C---:B------:R-:W-:Y:S01]  /*2970*/  IADD3 R88, P0, R113.reuse, R19, RZ ;  /* 0x0000001371587210 */ /* 0x040fe20007f1e0ff */
[----:B------:R0:W5:Y:S01]  /*2980*/  @!P2 LDG.E.U8 R159, desc[UR16][R90.64] ;  /* 0x000000105a9fa981 */ /* 0x000162000c1e1100 */
[----:B------:R-:W-:Y:S02]  /*2990*/  ISETP.GE.AND P1, PT, R4, UR13, PT ;  /* 0x0000000d04007c0c */ /* 0x000fe4000bf26270 */
[----:B------:R-:W-:-:S02]  /*29a0*/  LEA.HI.X.SX32 R89, R113, R78, 0x1, P0 ;  /* 0x0000004e71597211 */ /* 0x000fc400000f0eff */
[----:B------:R-:W-:Y:S02]  /*29b0*/  PRMT R152, RZ, 0x7610, R152 ;  /* 0x00007610ff987816 */ /* 0x000fe40000000098 */
[----:B0-----:R-:W-:-:S04]  /*29c0*/  IADD3 R90, P0, R114, R19, RZ ;  /* 0x00000013725a7210 */ /* 0x001fc80007f1e0ff */
[-C--:B------:R-:W-:Y:S02]  /*29d0*/  LEA.HI.X.SX32 R91, R114, R78.reuse, 0x1, P0 ;  /* 0x0000004e725b7211 */ /* 0x080fe400000f0eff */
[----:B------:R-:W-:Y:S02]  /*29e0*/  PRMT R150, RZ, 0x7610, R150 ;  /* 0x00007610ff967816 */ /* 0x000fe40000000096 */
[C---:B------:R-:W-:Y:S01]  /*29f0*/  IADD3 R94, P0, R115.reuse, R19, RZ ;  /* 0x00000013735e7210 */ /* 0x040fe20007f1e0ff */
[----:B------:R-:W5:Y:S01]  /*2a00*/  @!P1 LDG.E.U8 R152, desc[UR16][R90.64] ;  /* 0x000000105a989981 */ /* 0x000f62000c1e1100 */
[----:B------:R-:W-:Y:S02]  /*2a10*/  ISETP.GE.AND P1, PT, R6, UR13, PT ;  /* 0x0000000d06007c0c */ /* 0x000fe4000bf26270 */
[----:B------:R-:W-:Y:S01]  /*2a20*/  LEA.HI.X.SX32 R95, R115, R78, 0x1, P0 ;  /* 0x0000004e735f7211 */ /* 0x000fe200000f0eff */
[----:B------:R0:W5:Y:S01]  /*2a30*/  @!P5 LDG.E.U8 R150, desc[UR16][R96.64] ;  /* 0x000000106096d981 */ /* 0x000162000c1e1100 */
[----:B------:R-:W-:-:S02]  /*2a40*/  ISETP.GE.AND P2, PT, R3, UR13, PT ;  /* 0x0000000d03007c0c */ /* 0x000fc4000bf46270 */
[----:B------:R-:W-:Y:S02]  /*2a50*/  PRMT R156, RZ, 0x7610, R156 ;  /* 0x00007610ff9c7816 */ /* 0x000fe4000000009c */
[----:B0-----:R-:W-:-:S04]  /*2a60*/  IADD3 R96, P0, R116, R19, RZ ;  /* 0x0000001374607210 */ /* 0x001fc80007f1e0ff */
[----:B------:R-:W-:Y:S02]  /*2a70*/  LEA.HI.X.SX32 R97, R116, R78, 0x1, P0 ;  /* 0x0000004e74617211 */ /* 0x000fe400000f0eff */
[----:B------:R-:W-:-:S03]  /*2a80*/  PRMT R98, RZ, 0x7610, R98 ;  /* 0x00007610ff627816 */ /* 0x000fc60000000062 */
[----:B------:R-:W5:Y:S01]  /*2a90*/  @!P1 LDG.E.U8 R156, desc[UR16][R96.64] ;  /* 0x00000010609c9981 */ /* 0x000f62000c1e1100 */
[----:B------:R-:W-:-:S03]  /*2aa0*/  ISETP.GE.AND P1, PT, R7, UR13, PT ;  /* 0x0000000d07007c0c */ /* 0x000fc6000bf26270 */
[----:B------:R0:W5:Y:S01]  /*2ab0*/  @!P2 LDG.E.U8 R98, desc[UR16][R88.64] ;  /* 0x000000105862a981 */ /* 0x000162000c1e1100 */
[----:B------:R-:W-:Y:S02]  /*2ac0*/  PRMT R158, RZ, 0x7610, R158 ;  /* 0x00007610ff9e7816 */ /* 0x000fe4000000009e */
[----:B0-----:R-:W-:-:S04]  /*2ad0*/  IADD3 R88, P0, R117, R19, RZ ;  /* 0x0000001375587210 */ /* 0x001fc80007f1e0ff */
[----:B------:R-:W-:-:S05]  /*2ae0*/  LEA.HI.X.SX32 R89, R117, R78, 0x1, P0 ;  /* 0x0000004e75597211 */ /* 0x000fca00000f0eff */
[----:B------:R-:W5:Y:S01]  /*2af0*/  @!P1 LDG.E.U8 R158, desc[UR16][R88.64] ;  /* 0x00000010589e9981 */ /* 0x000f62000c1e1100 */
[----:B------:R-:W-:Y:S02]  /*2b00*/  ISETP.GE.AND P1, PT, R8, UR13, PT ;  /* 0x0000000d08007c0c */ /* 0x000fe4000bf26270 */
[----:B------:R-:W-:Y:S02]  /*2b10*/  ISETP.GE.AND P2, PT, R5, UR13, PT ;  /* 0x0000000d05007c0c */ /* 0x000fe4000bf46270 */
[C---:B------:R-:W-:Y:S02]  /*2b20*/  IADD3 R90, P0, R118.reuse, R19, RZ ;  /* 0x00000013765a7210 */ /* 0x040fe40007f1e0ff */
[----:B------:R-:W-:Y:S02]  /*2b30*/  PRMT R160, RZ, 0x7610, R160 ;  /* 0x00007610ffa07816 */ /* 0x000fe400000000a0 */
        /* <DEDUP_REMOVED lines=8> */
[----:B------:R0:W5:Y:S01]  /*2bc0*/  @!P1 LDG.E.U8 R162, desc[UR16][R94.64] ;  /* 0x000000105ea29981 */ /* 0x000162000c1e1100 */
[C---:B------:R-:W-:Y:S01]  /*2bd0*/  IADD3 R88, P1, R80.reuse, R76, RZ ;  /* 0x0000004c50587210 */ /* 0x040fe20007f3e0ff */
[----:B------:R-:W-:Y:S04]  /*2be0*/  BAR.SYNC.DEFER_BLOCKING 0x0 ;  /* 0x0000000000007b1d */ /* 0x000fe80000010000 */
[----:B------:R-:W-:Y:S01]  /*2bf0*/  IMAD.X R89, R129, 0x1, R68, P1 ;  /* 0x0000000181597824 */ /* 0x000fe200008e0644 */
[----:B------:R-:W-:Y:S02]  /*2c00*/  IADD3 R90, P1, R80, R75, RZ ;  /* 0x0000004b505a7210 */ /* 0x000fe40007f3e0ff */
[----:B------:R-:W-:-:S03]  /*2c10*/  ISETP.GE.AND P0, PT, R132, UR13, PT ;  /* 0x0000000d84007c0c */ /* 0x000fc6000bf06270 */
[----:B------:R-:W-:Y:S01]  /*2c20*/  IMAD.X R91, R129, 0x1, R66, P1 ;  /* 0x00000001815b7824 */ /* 0x000fe200008e0642 */
[----:B0-----:R-:W-:Y:S02]  /*2c30*/  IADD3 R94, P1, R80, R74, RZ ;  /* 0x0000004a505e7210 */ /* 0x001fe40007f3e0ff */
[----:B------:R-:W-:-:S03]  /*2c40*/  PRMT R181, RZ, 0x7610, R181 ;  /* 0x00007610ffb57816 */ /* 0x000fc600000000b5 */
[----:B------:R-:W-:Y:S01]  /*2c50*/  IMAD.X R95, R129, 0x1, R64, P1 ;  /* 0x00000001815f7824 */ /* 0x000fe200008e0640 */
[----:B------:R-:W-:Y:S02]  /*2c60*/  IADD3 R96, P1, R80, R73, RZ ;  /* 0x0000004950607210 */ /* 0x000fe40007f3e0ff */
[----:B------:R-:W-:-:S03]  /*2c70*/  PRMT R179, RZ, 0x7610, R179 ;  /* 0x00007610ffb37816 */ /* 0x000fc600000000b3 */
[----:B------:R-:W-:Y:S01]  /*2c80*/  IMAD.X R97, R129, 0x1, R62, P1 ;  /* 0x0000000181617824 */ /* 0x000fe200008e063e */
[----:B------:R0:W5:Y:S01]  /*2c90*/  @!P0 LDG.E.U8 R181, desc[UR16][R88.64] ;  /* 0x0000001058b58981 */ /* 0x000162000c1e1100 */
[----:B------:R-:W-:-:S03]  /*2ca0*/  PRMT R177, RZ, 0x7610, R177 ;  /* 0x00007610ffb17816 */ /* 0x000fc600000000b1 */
[----:B------:R1:W5:Y:S01]  /*2cb0*/  @!P0 LDG.E.U8 R179, desc[UR16][R90.64] ;  /* 0x000000105ab38981 */ /* 0x000362000c1e1100 */
[----:B------:R-:W-:-:S03]  /*2cc0*/  PRMT R173, RZ, 0x7610, R173 ;  /* 0x00007610ffad7816 */ /* 0x000fc600000000ad */
[----:B------:R3:W5:Y:S01]  /*2cd0*/  @!P0 LDG.E.U8 R177, desc[UR16][R94.64] ;  /* 0x000000105eb18981 */ /* 0x000762000c1e1100 */
[----:B0-----:R-:W-:-:S05]  /*2ce0*/  IADD3 R88, P1, R80, R72, RZ ;  /* 0x0000004850587210 */ /* 0x001fca0007f3e0ff */
[C---:B------:R-:W-:Y:S01]  /*2cf0*/  IMAD.X R89, R129.reuse, 0x1, R60, P1 ;  /* 0x0000000181597824 */ /* 0x040fe200008e063c */
[C---:B-1----:R-:W-:Y:S02]  /*2d00*/  IADD3 R90, P1, R80.reuse, R71, RZ ;  /* 0x00000047505a7210 */ /* 0x042fe40007f3e0ff */
[----:B------:R-:W-:Y:S02]  /*2d10*/  PRMT R171, RZ, 0x7610, R171 ;  /* 0x00007610ffab7816 */ /* 0x000fe400000000ab */
[----:B------:R0:W5:Y:S01]  /*2d20*/  @!P0 LDG.E.U8 R173, desc[UR16][R88.64] ;  /* 0x0000001058ad8981 */ /* 0x000162000c1e1100 */
[C---:B------:R-:W-:Y:S01]  /*2d30*/  IMAD.X R91, R129.reuse, 0x1, R58, P1 ;  /* 0x00000001815b7824 */ /* 0x040fe200008e063a */
[C---:B---3--:R-:W-:Y:S02]  /*2d40*/  IADD3 R94, P1, R80.reuse, R69, RZ ;  /* 0x00000045505e7210 */ /* 0x048fe40007f3e0ff */
[----:B------:R-:W-:Y:S02]  /*2d50*/  PRMT R169, RZ, 0x7610, R169 ;  /* 0x00007610ffa97816 */ /* 0x000fe400000000a9 */
[----:B------:R1:W3:Y:S01]  /*2d60*/  @!P0 LDG.E.U8 R171, desc[UR16][R90.64] ;  /* 0x000000105aab8981 */ /* 0x0002e2000c1e1100 */
[----:B------:R-:W-:Y:S01]  /*2d70*/  IMAD.X R95, R129, 0x1, R56, P1 ;  /* 0x00000001815f7824 */ /* 0x000fe200008e0638 */
[----:B0-----:R-:W-:-:S04]  /*2d80*/  IADD3 R88, P1, R80, R67, RZ ;  /* 0x0000004350587210 */ /* 0x001fc80007f3e0ff */
[----:B------:R0:W3:Y:S01]  /*2d90*/  @!P0 LDG.E.U8 R169, desc[UR16][R94.64] ;  /* 0x000000105ea98981 */ /* 0x0000e2000c1e1100 */
[----:B------:R-:W-:Y:S01]  /*2da0*/  IMAD.X R89, R129, 0x1, R22, P1 ;  /* 0x0000000181597824 */ /* 0x000fe200008e0616 */
[----:B-1----:R-:W-:Y:S02]  /*2db0*/  IADD3 R90, P1, R80, R65, RZ ;  /* 0x00000041505a7210 */ /* 0x002fe40007f3e0ff */
[----:B------:R-:W-:-:S03]  /*2dc0*/  PRMT R167, RZ, 0x7610, R167 ;  /* 0x00007610ffa77816 */ /* 0x000fc600000000a7 */
[C---:B------:R-:W-:Y:S01]  /*2dd0*/  IMAD.X R91, R129.reuse, 0x1, R20, P1 ;  /* 0x00000001815b7824 */ /* 0x040fe200008e0614 */
[----:B0-----:R-:W-:Y:S02]  /*2de0*/  IADD3 R94, P1, R80, R63, RZ ;  /* 0x0000003f505e7210 */ /* 0x001fe40007f3e0ff */
[----:B------:R0:W3:Y:S01]  /*2df0*/  @!P0 LDG.E.U8 R167, desc[UR16][R88.64] ;  /* 0x0000001058a78981 */ /* 0x0000e2000c1e1100 */
[----:B------:R-:W-:Y:S02]  /*2e00*/  PRMT R165, RZ, 0x7610, R165 ;  /* 0x00007610ffa57816 */ /* 0x000fe400000000a5 */
[----:B------:R-:W-:Y:S01]  /*2e10*/  IMAD.X R95, R129, 0x1, R18, P1 ;  /* 0x00000001815f7824 */ /* 0x000fe200008e0612 */
[----:B------:R-:W-:-:S03]  /*2e20*/  PRMT R163, RZ, 0x7610, R163 ;  /* 0x00007610ffa37816 */ /* 0x000fc600000000a3 */
[----:B------:R1:W3:Y:S01]  /*2e30*/  @!P0 LDG.E.U8 R165, desc[UR16][R90.64] ;  /* 0x000000105aa58981 */ /* 0x0002e2000c1e1100 */
[----:B0-----:R-:W-:-:S03]  /*2e40*/  IADD3 R88, P1, R80, R61, RZ ;  /* 0x0000003d50587210 */ /* 0x001fc60007f3e0ff */
[----:B------:R0:W-:Y:S02]  /*2e50*/  STS.U8 [R130+UR12+0x4], R135 ;  /* 0x0000048782007988 */ /* 0x0001e4000800000c */
[----:B------:R-:W-:Y:S02]  /*2e60*/  IMAD.X R89, R129, 0x1, R17, P1 ;  /* 0x0000000181597824 */ /* 0x000fe400008e0611 */
[----:B------:R4:W3:Y:S01]  /*2e70*/  @!P0 LDG.E.U8 R163, desc[UR16][R94.64] ;  /* 0x000000105ea38981 */ /* 0x0008e2000c1e1100 */
[----:B-1----:R-:W-:Y:S02]  /*2e80*/  IADD3 R90, P1, R80, R59, RZ ;  /* 0x0000003b505a7210 */ /* 0x002fe40007f3e0ff */
[----:B0-----:R-:W-:-:S03]  /*2e90*/  PRMT R135, RZ, 0x7610, R135 ;  /* 0x00007610ff877816 */ /* 0x001fc60000000087 */
[C---:B------:R-:W-:Y:S01]  /*2ea0*/  IMAD.X R91, R129.reuse, 0x1, R16, P1 ;  /* 0x00000001815b7824 */ /* 0x040fe200008e0610 */
[C---:B----4-:R-:W-:Y:S01]  /*2eb0*/  IADD3 R94, P1, R80.reuse, R57, RZ ;  /* 0x00000039505e7210 */ /* 0x050fe20007f3e0ff */
[----:B------:R0:W-:Y:S04]  /*2ec0*/  STS.U8 [R130+UR12+0x2], R133 ;  /* 0x0000028582007988 */ /* 0x0001e8000800000c */
[----:B------:R1:W4:Y:S01]  /*2ed0*/  @!P0 LDG.E.U8 R135, desc[UR16][R88.64] ;  /* 0x0000001058878981 */ /* 0x000322000c1e1100 */
[----:B------:R-:W-:Y:S01]  /*2ee0*/  IMAD.X R95, R129, 0x1, R15, P1 ;  /* 0x00000001815f7824 */ /* 0x000fe200008e060f */
[----:B0-----:R-:W-:Y:S02]  /*2ef0*/  PRMT R133, RZ, 0x7610, R133 ;  /* 0x00007610ff857816 */ /* 0x001fe40000000085 */
[----:B-1----:R-:W-:Y:S01]  /*2f00*/  IADD3 R88, P1, R80, R23, RZ ;  /* 0x0000001750587210 */ /* 0x002fe20007f3e0ff */
[----:B--2---:R0:W-:Y:S01]  /*2f10*/  STS.U8 [R130+UR12], R131 ;  /* 0x0000008382007988 */ /* 0x0041e2000800000c */
[----:B------:R-:W-:-:S03]  /*2f20*/  PRMT R175, RZ, 0x7610, R175 ;  /* 0x00007610ffaf7816 */ /* 0x000fc600000000af */
[----:B------:R1:W2:Y:S01]  /*2f30*/  @!P0 LDG.E.U8 R133, desc[UR16][R90.64] ;  /* 0x000000105a858981 */ /* 0x0002a2000c1e1100 */
[----:B------:R-:W-:Y:S01]  /*2f40*/  IMAD.X R89, R129, 0x1, R14, P1 ;  /* 0x0000000181597824 */ /* 0x000fe200008e060e */
[----:B------:R-:W-:Y:S02]  /*2f50*/  PRMT R99, RZ, 0x7610, R99 ;  /* 0x00007610ff637816 */ /* 0x000fe40000000063 */
[----:B------:R1:W2:Y:S01]  /*2f60*/  @!P0 LDG.E.U8 R175, desc[UR16][R96.64] ;  /* 0x0000001060af8981 */ /* 0x0002a2000c1e1100 */
[----:B0-----:R-:W-:-:S03]  /*2f70*/  PRMT R131, RZ, 0x7610, R131 ;  /* 0x00007610ff837816 */ /* 0x001fc60000000083 */
[----:B------:R0:W-:Y:S01]  /*2f80*/  STS.U8 [R130+UR12+0x6], R137 ;  /* 0x0000068982007988 */ /* 0x0001e2000800000c */
[----:B-1----:R-:W-:-:S03]  /*2f90*/  IADD3 R90, P1, R80, R21, RZ ;  /* 0x00000015505a7210 */ /* 0x002fc60007f3e0ff */
[----:B------:R1:W2:Y:S02]  /*2fa0*/  @!P0 LDG.E.U8 R131, desc[UR16][R94.64] ;  /* 0x000000105e838981 */ /* 0x0002a4000c1e1100 */
[C---:B------:R-:W-:Y:S01]  /*2fb0*/  IMAD.X R91, R129.reuse, 0x1, R13, P1 ;  /* 0x00000001815b7824 */ /* 0x040fe200008e060d */
[----:B------:R-:W-:Y:S01]  /*2fc0*/  PRMT R97, RZ, 0x7610, R97 ;  /* 0x00007610ff617816 */ /* 0x000fe20000000061 */
[----:B------:R-:W2:Y:S01]  /*2fd0*/  @!P0 LDG.E.U8 R99, desc[UR16][R88.64] ;  /* 0x0000001058638981 */ /* 0x000ea2000c1e1100 */
[----:B0-----:R-:W-:Y:S02]  /*2fe0*/  PRMT R137, RZ, 0x7610, R137 ;  /* 0x00007610ff897816 */ /* 0x001fe40000000089 */
[----:B-1----:R-:W-:Y:S02]  /*2ff0*/  IADD3 R94, P1, R80, R77, RZ ;  /* 0x0000004d505e7210 */ /* 0x002fe40007f3e0ff */
[----:B------:R-:W2:Y:S03]  /*3000*/  @!P0 LDG.E.U8 R97, desc[UR16][R90.64] ;  /* 0x000000105a618981 */ /* 0x000ea6000c1e1100 */
[----:B------:R-:W-:-:S05]  /*3010*/  IMAD.X R95, R129, 0x1, R70, P1 ;  /* 0x00000001815f7824 */ /* 0x000fca00008e0646 */
[----:B------:R-:W2:Y:S04]  /*3020*/  @!P0 LDG.E.U8 R137, desc[UR16][R94.64] ;  /* 0x000000105e898981 */ /* 0x000ea8000c1e1100 */
[----:B------:R0:W-:Y:S04]  /*3030*/  STS.U8 [R130+UR12+0x8], R139 ;  /* 0x0000088b82007988 */ /* 0x0001e8000800000c */
[----:B------:R0:W-:Y:S04]  /*3040*/  STS.U8 [R130+UR12+0xa], R141 ;  /* 0x00000a8d82007988 */ /* 0x0001e8000800000c */
[----:B------:R0:W-:Y:S04]  /*3050*/  STS.U8 [R130+UR12+0xc], R143 ;  /* 0x00000c8f82007988 */ /* 0x0001e8000800000c */
[----:B------:R0:W-:Y:S04]  /*3060*/  STS.U8 [R130+UR12+0xe], R145 ;  /* 0x00000e9182007988 */ /* 0x0001e8000800000c */
[----:B------:R0:W-:Y:S04]  /*3070*/  STS.U8 [R127+UR12], R134 ;  /* 0x000000867f007988 */ /* 0x0001e8000800000c */
[----:B------:R0:W-:Y:S04]  /*3080*/  STS.U8 [R127+UR12+0x2], R136 ;  /* 0x000002887f007988 */ /* 0x0001e8000800000c */
[----:B------:R0:W-:Y:S04]  /*3090*/  STS.U8 [R127+UR12+0x4], R138 ;  /* 0x0000048a7f007988 */ /* 0x0001e8000800000c */
[----:B------:R0:W-:Y:S04]  /*30a0*/  STS.U8 [R127+UR12+0x6], R140 ;  /* 0x0000068c7f007988 */ /* 0x0001e8000800000c */
[----:B-----5:R0:W-:Y:S04]  /*30b0*/  STS.U8 [R127+UR12+0x8], R142 ;  /* 0x0000088e7f007988 */ /* 0x0201e8000800000c */
[----:B------:R0:W-:Y:S04]  /*30c0*/  STS.U8 [R127+UR12+0xa], R144 ;  /* 0x00000a907f007988 */ /* 0x0001e8000800000c */
[----:B------:R0:W-:Y:S04]  /*30d0*/  STS.U8 [R127+UR12+0xc], R146 ;  /* 0x00000c927f007988 */ /* 0x0001e8000800000c */
[----:B------:R0:W-:Y:S04]  /*30e0*/  STS.U8 [R127+UR12+0xe], R148 ;  /* 0x00000e947f007988 */ /* 0x0001e8000800000c */
[----:B------:R0:W-:Y:S04]  /*30f0*/  STS.U8 [R126+UR12], R147 ;  /* 0x000000937e007988 */ /* 0x0001e8000800000c */
[----:B------:R0:W-:Y:S04]  /*3100*/  STS.U8 [R126+UR12+0x2], R149 ;  /* 0x000002957e007988 */ /* 0x0001e8000800000c */
[----:B------:R0:W-:Y:S04]  /*3110*/  STS.U8 [R126+UR12+0x4], R151 ;  /* 0x000004977e007988 */ /* 0x0001e8000800000c */
[----:B------:R0:W-:Y:S04]  /*3120*/  STS.U8 [R126+UR12+0x6], R153 ;  /* 0x000006997e007988 */ /* 0x0001e8000800000c */
        /* <DEDUP_REMOVED lines=15> */
[----:B---3--:R0:W-:Y:S04]  /*3220*/  STS.U8 [R124+UR12+0x2800], R169 ;  /* 0x002800a97c007988 */ /* 0x0081e8000800000c */
[----:B------:R0:W-:Y:S04]  /*3230*/  STS.U8 [R124+UR12+0x2600], R165 ;  /* 0x002600a57c007988 */ /* 0x0001e8000800000c */
[----:B----4-:R0:W-:Y:S04]  /*3240*/  STS.U8 [R124+UR12+0x2400], R135 ;  /* 0x002400877c007988 */ /* 0x0101e8000800000c */
[----:B--2---:R0:W-:Y:S04]  /*3250*/  STS.U8 [R124+UR12+0x2200], R131 ;  /* 0x002200837c007988 */ /* 0x0041e8000800000c */
        /* <DEDUP_REMOVED lines=8> */
[----:B------:R0:W-:Y:S01]  /*32e0*/  STS.U8 [R128+UR12+0x2f00], R137 ;  /* 0x002f008980007988 */ /* 0x0001e2000800000c */
[----:B------:R1:W-:Y:S06]  /*32f0*/  MEMBAR.ALL.CTA ;  /* 0x0000000000007992 */ /* 0x0003ec0000008000 */
[----:B-1----:R-:W1:Y:S01]  /*3300*/  FENCE.VIEW.ASYNC.S ;  /* 0x00000000000073c6 */ /* 0x002e620000000000 */
[----:B------:R-:W-:-:S04]  /*3310*/  USHF.L.U32 UR6, UR14, 0x6, URZ ;  /* 0x000000060e067899 */ /* 0x000fc8000800063f */
[----:B------:R-:W-:Y:S01]  /*3320*/  ULOP3.LUT UR6, UR6, 0x100, URZ, 0xc0, !UPT ;  /* 0x0000010006067892 */ /* 0x000fe2000f8ec03f */
[----:B-1----:R-:W-:Y:S03]  /*3330*/  BAR.SYNC.DEFER_BLOCKING 0x0 ;  /* 0x0000000000007b1d */ /* 0x002fe60000010000 */
[----:B------:R-:W-:-:S04]  /*3340*/  ULEA.HI UR6, UR12, UR6, URZ, 0x1c ;  /* 0x000000060c067291 */ /* 0x000fc8000f8fe03f */
[----:B------:R-:W-:Y:S01]  /*3350*/  ULOP3.LUT UR6, UR6, 0x3fff, URZ, 0xc0, !UPT ;  /* 0x00003fff06067892 */ /* 0x000fe2000f8ec03f */
[----:B------:R-:W-:Y:S01]  /*3360*/  UMOV UR22, UR4 ;  /* 0x0000000400167c82 */ /* 0x000fe20008000000 */
[----:B------:R-:W-:Y:S01]  /*3370*/  UMOV UR23, 0x80000020 ;  /* 0x8000002000177882 */ /* 0x000fe20000000000 */
[----:B------:R-:W-:-:S04]  /*3380*/  UMOV UR21, 0x80000020 ;  /* 0x8000002000157882 */ /* 0x000fc80000000000 */
[----:B------:R-:W-:Y:S01]  /*3390*/  UMOV UR20, UR6 ;  /* 0x0000000600147c82 */ /* 0x000fe20008000000 */
[----:B------:R-:W-:-:S06]  /*33a0*/  WARPGROUP.ARRIVE ;  /* 0x00000000000079c5 */ /* 0x000fcc0000000000 */
[----:B------:R-:W-:Y:S01]  /*33b0*/  QGMMA.64x64x32.F32.E4M3.E4M3 R24, gdesc[UR20], R24 ;  /* 0x00e00000141879f3 */ /* 0x000fe20008700818 */
[----:B------:R-:W-:Y:S01]  /*33c0*/  UMOV UR8, 0xfffffffe ;  /* 0xfffffffe00087882 */ /* 0x000fe20000000000 */
[----:B------:R-:W-:Y:S01]  /*33d0*/  UMOV UR9, 0x7fffffdf ;  /* 0x7fffffdf00097882 */ /* 0x000fe20000000000 */
[----:B------:R-:W-:Y:S02]  /*33e0*/  UMOV UR7, URZ ;  /* 0x0000003f00077c82 */ /* 0x000fe40008000000 */
[----:B------:R-:W-:Y:S01]  /*33f0*/  UIADD3.64 UR8, UR6, -UR8, URZ ;  /* 0x8000000806087297 */ /* 0x000fe2000fffe03f */
[----:B------:R-:W-:Y:S01]  /*3400*/  IADD3 R74, P4, R74, UR15, RZ ;  /* 0x0000000f4a4a7c10 */ /* 0x000fe2000ff9e0ff */
[----:B------:R-:W-:-:S03]  /*3410*/  VIADD R123, R123, 0xffffffff ;  /* 0xffffffff7b7b7836 */ /* 0x000fc60000000000 */
[----:B------:R-:W-:Y:S02]  /*3420*/  IADD3.X R64, R64, UR18, RZ, P4, !PT ;  /* 0x0000001240407c10 */ /* 0x000fe4000a7fe4ff */
[----:B------:R-:W-:Y:S02]  /*3430*/  IADD3 R63, P4, R63, UR15, RZ ;  /* 0x0000000f3f3f7c10 */ /* 0x000fe4000ff9e0ff */
[----:B------:R-:W-:Y:S01]  /*3440*/  IADD3 R77, P1, R77, UR15, RZ ;  /* 0x0000000f4d4d7c10 */ /* 0x000fe2000ff3e0ff */
[----:B------:R-:W-:Y:S01]  /*3450*/  QGMMA.64x64x32.F32.E4M3.E4M3 R24, gdesc[UR8], R24, gsb0 ;  /* 0x00e00000081879f3 */ /* 0x000fe20008000818 */
[----:B------:R-:W-:Y:S02]  /*3460*/  IADD3 R76, P2, R76, UR15, RZ ;  /* 0x0000000f4c4c7c10 */ /* 0x000fe4000ff5e0ff */
[----:B------:R-:W-:Y:S02]  /*3470*/  IADD3.X R18, R18, UR18, RZ, P4, !PT ;  /* 0x0000001212127c10 */ /* 0x000fe4000a7fe4ff */
[----:B------:R-:W-:-:S02]  /*3480*/  ISETP.NE.U32.AND P4, PT, R123, RZ, PT ;  /* 0x000000ff7b00720c */ /* 0x000fc40003f85070 */
[----:B------:R-:W-:Y:S02]  /*3490*/  IADD3 R75, P3, R75, UR15, RZ ;  /* 0x0000000f4b4b7c10 */ /* 0x000fe4000ff7e0ff */
[----:B------:R-:W-:Y:S02]  /*34a0*/  IADD3.X R70, R70, UR18, RZ, P1, !PT ;  /* 0x0000001246467c10 */ /* 0x000fe40008ffe4ff */
[----:B------:R-:W-:Y:S02]  /*34b0*/  IADD3.X R68, R68, UR18, RZ, P2, !PT ;  /* 0x0000001244447c10 */ /* 0x000fe400097fe4ff */
[----:B------:R-:W-:Y:S02]  /*34c0*/  IADD3 R73, P5, R73, UR15, RZ ;  /* 0x0000000f49497c10 */ /* 0x000fe4000ffbe0ff */
[----:B------:R-:W-:Y:S02]  /*34d0*/  IADD3 R72, P6, R72, UR15, RZ ;  /* 0x0000000f48487c10 */ /* 0x000fe4000ffde0ff */
[----:B------:R-:W-:-:S02]  /*34e0*/  IADD3 R71, P0, R71, UR15, RZ ;  /* 0x0000000f47477c10 */ /* 0x000fc4000ff1e0ff */
[----:B------:R-:W-:Y:S02]  /*34f0*/  IADD3 R69, P1, R69, UR15, RZ ;  /* 0x0000000f45457c10 */ /* 0x000fe4000ff3e0ff */
[----:B------:R-:W-:Y:S02]  /*3500*/  IADD3 R67, P2, R67, UR15, RZ ;  /* 0x0000000f43437c10 */ /* 0x000fe4000ff5e0ff */
[----:B------:R-:W-:Y:S02]  /*3510*/  IADD3.X R66, R66, UR18, RZ, P3, !PT ;  /* 0x0000001242427c10 */ /* 0x000fe40009ffe4ff */
[----:B------:R-:W-:Y:S02]  /*3520*/  IADD3 R65, P3, R65, UR15, RZ ;  /* 0x0000000f41417c10 */ /* 0x000fe4000ff7e0ff */
[----:B------:R-:W-:Y:S02]  /*3530*/  IADD3.X R62, R62, UR18, RZ, P5, !PT ;  /* 0x000000123e3e7c10 */ /* 0x000fe4000affe4ff */
[----:B------:R-:W-:-:S02]  /*3540*/  IADD3.X R60, R60, UR18, RZ, P6, !PT ;  /* 0x000000123c3c7c10 */ /* 0x000fc4000b7fe4ff */
[----:B------:R-:W-:Y:S02]  /*3550*/  IADD3.X R58, R58, UR18, RZ, P0, !PT ;  /* 0x000000123a3a7c10 */ /* 0x000fe400087fe4ff */
[----:B------:R-:W-:Y:S02]  /*3560*/  IADD3.X R56, R56, UR18, RZ, P1, !PT ;  /* 0x0000001238387c10 */ /* 0x000fe40008ffe4ff */
[----:B------:R-:W-:Y:S02]  /*3570*/  IADD3.X R22, R22, UR18, RZ, P2, !PT ;  /* 0x0000001216167c10 */ /* 0x000fe400097fe4ff */
[----:B------:R-:W-:Y:S02]  /*3580*/  IADD3 R61, P5, R61, UR15, RZ ;  /* 0x0000000f3d3d7c10 */ /* 0x000fe4000ffbe0ff */
[----:B------:R-:W-:Y:S02]  /*3590*/  IADD3 R59, P6, R59, UR15, RZ ;  /* 0x0000000f3b3b7c10 */ /* 0x000fe4000ffde0ff */
[----:B------:R-:W-:-:S02]  /*35a0*/  IADD3 R57, P0, R57, UR15, RZ ;  /* 0x0000000f39397c10 */ /* 0x000fc4000ff1e0ff */
[----:B------:R-:W-:Y:S02]  /*35b0*/  IADD3 R23, P1, R23, UR15, RZ ;  /* 0x0000000f17177c10 */ /* 0x000fe4000ff3e0ff */
[----:B------:R-:W-:Y:S02]  /*35c0*/  IADD3 R21, P2, R21, UR15, RZ ;  /* 0x0000000f15157c10 */ /* 0x000fe4000ff5e0ff */
[----:B------:R-:W-:Y:S01]  /*35d0*/  IADD3.X R20, R20, UR18, RZ, P3, !PT ;  /* 0x0000001214147c10 */ /* 0x000fe20009ffe4ff */
[----:B------:R-:W-:Y:S01]  /*35e0*/  UIADD3 UR13, UR13, -0x40, URZ ;  /* 0xffffffc00d0d7890 */ /* 0x000fe2000fffe03f */
[----:B------:R-:W-:Y:S02]  /*35f0*/  IADD3 R19, P3, R121, R19, RZ ;  /* 0x0000001379137210 */ /* 0x000fe40007f7e0ff */
[----:B------:R-:W-:Y:S02]  /*3600*/  IADD3.X R17, R17, UR18, RZ, P5, !PT ;  /* 0x0000001211117c10 */ /* 0x000fe4000affe4ff */
[----:B------:R-:W-:-:S02]  /*3610*/  IADD3.X R16, R16, UR18, RZ, P6, !PT ;  /* 0x0000001210107c10 */ /* 0x000fc4000b7fe4ff */
[----:B------:R-:W-:Y:S02]  /*3620*/  IADD3.X R15, R15, UR18, RZ, P0, !PT ;  /* 0x000000120f0f7c10 */ /* 0x000fe400087fe4ff */
[----:B------:R-:W-:Y:S02]  /*3630*/  IADD3.X R14, R14, UR18, RZ, P1, !PT ;  /* 0x000000120e0e7c10 */ /* 0x000fe40008ffe4ff */
[----:B------:R-:W-:Y:S02]  /*3640*/  IADD3.X R13, R13, UR18, RZ, P2, !PT ;  /* 0x000000120d0d7c10 */ /* 0x000fe400097fe4ff */
[----:B------:R-:W-:Y:S01]  /*3650*/  LEA.HI.X.SX32 R78, R121, R78, 0x1, P3 ;  /* 0x0000004e794e7211 */ /* 0x000fe200018f0eff */
[----:B------:R-:W-:Y:S02]  /*3660*/  WARPGROUP.DEPBAR.LE gsb0, 0x0 ;  /* 0x00008000000079c5 */ /* 0x000fe40000010000 */
[----:B0-----:R-:W-:Y:S05]  /*3670*/  @P4 BRA `(.L_x_2) ;  /* 0xffffffe800744947 */ /* 0x001fea000383ffff */
.L_x_1:
[----:B------:R-:W-:Y:S01]  /*3680*/  F2FP.SATFINITE.E4M3.F32.PACK_AB_MERGE_C R24, R25, R24, RZ ;  /* 0x000000181918723e */ /* 0x000fe200048070ff */
[C---:B------:R-:W-:Y:S01]  /*3690*/  IMAD.SHL.U32 R8, R0.reuse, 0x10, RZ ;  /* 0x0000001000087824 */ /* 0x040fe200078e00ff */
[----:B------:R-:W-:Y:S01]  /*36a0*/  F2FP.SATFINITE.E4M3.F32.PACK_AB_MERGE_C R28, R29, R28, RZ ;  /* 0x0000001c1d1c723e */ /* 0x000fe200048070ff */
[----:B------:R-:W-:Y:S01]  /*36b0*/  IMAD.SHL.U32 R0, R0, 0x100, RZ ;  /* 0x0000010000007824 */ /* 0x000fe200078e00ff */
[----:B------:R-:W-:Y:S01]  /*36c0*/  F2FP.SATFINITE.E4M3.F32.PACK_AB_MERGE_C R32, R33, R32, RZ ;  /* 0x000000202120723e */ /* 0x000fe200048070ff */
[----:B------:R-:W-:Y:S01]  /*36d0*/  BAR.SYNC.DEFER_BLOCKING 0x0 ;  /* 0x0000000000007b1d */ /* 0x000fe20000010000 */
[----:B------:R-:W-:Y:S02]  /*36e0*/  LOP3.LUT R24, R24, 0xffff, RZ, 0xc0, !PT ;  /* 0x0000ffff18187812 */ /* 0x000fe400078ec0ff */
[----:B------:R-:W-:Y:S02]  /*36f0*/  LOP3.LUT R32, R32, 0xffff, RZ, 0xc0, !PT ;  /* 0x0000ffff20207812 */ /* 0x000fe400078ec0ff */
[----:B------:R-:W-:Y:S01]  /*3700*/  LOP3.LUT R19, R28, 0xffff, RZ, 0xc0, !PT ;  /* 0x0000ffff1c137812 */ /* 0x000fe200078ec0ff */
[----:B------:R-:W-:Y:S01]  /*3710*/  ULDC.64 UR6, c[0x0][0x228] ;  /* 0x00008a0000067ab9 */ /* 0x000fe20000000a00 */
[----:B------:R-:W-:Y:S01]  /*3720*/  F2FP.SATFINITE.E4M3.F32.PACK_AB_MERGE_C R26, R27, R26, RZ ;  /* 0x0000001a1b1a723e */ /* 0x000fe200048070ff */
[----:B------:R-:W-:Y:S01]  /*3730*/  ULDC UR4, c[0x0][0x244] ;  /* 0x0000910000047ab9 */ /* 0x000fe20000000800 */
[----:B------:R-:W-:-:S02]  /*3740*/  F2FP.SATFINITE.E4M3.F32.PACK_AB_MERGE_C R30, R31, R30, RZ ;  /* 0x0000001e1f1e723e */ /* 0x000fc400048070ff */
[----:B------:R-:W-:Y:S02]  /*3750*/  F2FP.SATFINITE.E4M3.F32.PACK_AB_MERGE_C R34, R35, R34, RZ ;  /* 0x000000222322723e */ /* 0x000fe400048070ff */
[----:B------:R-:W-:Y:S02]  /*3760*/  F2FP.SATFINITE.E4M3.F32.PACK_AB_MERGE_C R40, R41, R40, RZ ;  /* 0x000000282928723e */ /* 0x000fe400048070ff */
[----:B------:R-:W-:Y:S02]  /*3770*/  F2FP.SATFINITE.E4M3.F32.PACK_AB_MERGE_C R44, R45, R44, RZ ;  /* 0x0000002c2d2c723e */ /* 0x000fe400048070ff */
[----:B------:R-:W-:Y:S02]  /*3780*/  F2FP.SATFINITE.E4M3.F32.PACK_AB_MERGE_C R48, R49, R48, RZ ;  /* 0x000000303130723e */ /* 0x000fe400048070ff */
[----:B------:R-:W-:Y:S02]  /*3790*/  F2FP.SATFINITE.E4M3.F32.PACK_AB_MERGE_C R42, R43, R42, RZ ;  /* 0x0000002a2b2a723e */ /* 0x000fe400048070ff */
[----:B------:R-:W-:-:S02]  /*37a0*/  F2FP.SATFINITE.E4M3.F32.PACK_AB_MERGE_C R46, R47, R46, RZ ;  /* 0x0000002e2f2e723e */ /* 0x000fc400048070ff */
[----:B------:R-:W-:Y:S02]  /*37b0*/  F2FP.SATFINITE.E4M3.F32.PACK_AB_MERGE_C R50, R51, R50, RZ ;  /* 0x000000323332723e */ /* 0x000fe400048070ff */
[----:B------:R-:W-:Y:S02]  /*37c0*/  LOP3.LUT R3, R0, 0x800, RZ, 0xc0, !PT ;  /* 0x0000080000037812 */ /* 0x000fe400078ec0ff */
[----:B------:R-:W-:Y:S02]  /*37d0*/  LOP3.LUT R0, R8, 0x70, RZ, 0xc0, !PT ;  /* 0x0000007008007812 */ /* 0x000fe400078ec0ff */
[----:B------:R-:W-:Y:S02]  /*37e0*/  PRMT R5, R32, 0x3340, R1 ;  /* 0x0000334020057816 */ /* 0x000fe40000000001 */
[----:B------:R-:W-:Y:S02]  /*37f0*/  PRMT R4, R24, 0x3340, R19 ;  /* 0x0000334018047816 */ /* 0x000fe40000000013 */
[----:B------:R-:W-:-:S02]  /*3800*/  LOP3.LUT R26, R26, 0xffff, RZ, 0xc0, !PT ;  /* 0x0000ffff1a1a7812 */ /* 0x000fc400078ec0ff */
[----:B------:R-:W-:Y:S02]  /*3810*/  LOP3.LUT R23, R30, 0xffff, RZ, 0xc0, !PT ;  /* 0x0000ffff1e177812 */ /* 0x000fe400078ec0ff */
[----:B------:R-:W-:Y:S02]  /*3820*/  LOP3.LUT R34, R34, 0xffff, RZ, 0xc0, !PT ;  /* 0x0000ffff22227812 */ /* 0x000fe400078ec0ff */
[----:B------:R-:W-:Y:S02]  /*3830*/  LOP3.LUT R40, R40, 0xffff, RZ, 0xc0, !PT ;  /* 0x0000ffff28287812 */ /* 0x000fe400078ec0ff */
[----:B------:R-:W-:Y:S02]  /*3840*/  LOP3.LUT R27, R44, 0xffff, RZ, 0xc0, !PT ;  /* 0x0000ffff2c1b7812 */ /* 0x000fe400078ec0ff */
[----:B------:R-:W-:Y:S02]  /*3850*/  LOP3.LUT R48, R48, 0xffff, RZ, 0xc0, !PT ;  /* 0x0000ffff30307812 */ /* 0x000fe400078ec0ff */
[----:B------:R-:W-:-:S02]  /*3860*/  LOP3.LUT R42, R42, 0xffff, RZ, 0xc0, !PT ;  /* 0x0000ffff2a2a7812 */ /* 0x000fc400078ec0ff */
[----:B------:R-:W-:Y:S02]  /*3870*/  LOP3.LUT R29, R46, 0xffff, RZ, 0xc0, !PT ;  /* 0x0000ffff2e1d7812 */ /* 0x000fe400078ec0ff */
[----:B------:R-:W-:Y:S02]  /*3880*/  LOP3.LUT R50, R50, 0xffff, RZ, 0xc0, !PT ;  /* 0x0000ffff32327812 */ /* 0x000fe400078ec0ff */
[----:B------:R-:W-:Y:S02]  /*3890*/  IADD3 R3, R3, UR12, R0 ;  /* 0x0000000c03037c10 */ /* 0x000fe4000fffe000 */
[----:B------:R-:W-:Y:S02]  /*38a0*/  PRMT R13, R4, 0x5410, R5 ;  /* 0x00005410040d7816 */ /* 0x000fe40000000005 */
[----:B------:R-:W-:Y:S02]  /*38b0*/  LOP3.LUT R12, R12, 0x780, RZ, 0xc0, !PT ;  /* 0x000007800c0c7812 */ /* 0x000fe400078ec0ff */
[----:B------:R-:W-:-:S02]  /*38c0*/  PRMT R5, R34, 0x3340, R1 ;  /* 0x0000334022057816 */ /* 0x000fc40000000001 */
[----:B------:R-:W-:Y:S01]  /*38d0*/  PRMT R0, R26, 0x3340, R23 ;  /* 0x000033401a007816 */ /* 0x000fe20000000017 */
[----:B------:R-:W-:Y:S01]  /*38e0*/  IMAD.IADD R9, R12, 0x1, R3 ;  /* 0x000000010c097824 */ /* 0x000fe200078e0203 */
[----:B------:R-:W-:Y:S02]  /*38f0*/  PRMT R7, R48, 0x3340, R1 ;  /* 0x0000334030077816 */ /* 0x000fe40000000001 */
[----:B------:R-:W-:Y:S02]  /*3900*/  PRMT R4, R40, 0x3340, R27 ;  /* 0x0000334028047816 */ /* 0x000fe4000000001b */
[----:B------:R-:W-:Y:S02]  /*3910*/  PRMT R15, R50, 0x3340, R1 ;  /* 0x00003340320f7816 */ /* 0x000fe40000000001 */
[----:B------:R-:W-:Y:S02]  /*3920*/  PRMT R6, R42, 0x3340, R29 ;  /* 0x000033402a067816 */ /* 0x000fe4000000001d */
[----:B------:R-:W-:-:S02]  /*3930*/  PRMT R17, R0, 0x5410, R5 ;  /* 0x0000541000117816 */ /* 0x000fc40000000005 */
[----:B------:R-:W-:Y:S02]  /*3940*/  PRMT R21, R4, 0x5410, R7 ;  /* 0x0000541004157816 */ /* 0x000fe40000000007 */
[----:B------:R-:W-:Y:S02]  /*3950*/  SHF.R.U32.HI R0, RZ, 0x8, R24 ;  /* 0x00000008ff007819 */ /* 0x000fe40000011618 */
[----:B------:R-:W-:Y:S02]  /*3960*/  PRMT R25, R6, 0x5410, R15 ;  /* 0x0000541006197816 */ /* 0x000fe4000000000f */
[----:B------:R-:W-:Y:S02]  /*3970*/  SHF.R.U32.HI R4, RZ, 0x8, R19 ;  /* 0x00000008ff047819 */ /* 0x000fe40000011613 */
[----:B------:R-:W-:Y:S02]  /*3980*/  SHF.R.U32.HI R3, RZ, 0x8, R26 ;  /* 0x00000008ff037819 */ /* 0x000fe4000001161a */
[----:B------:R-:W-:-:S02]  /*3990*/  SHF.R.U32.HI R5, RZ, 0x8, R23 ;  /* 0x00000008ff057819 */ /* 0x000fc40000011617 */
[----:B------:R-:W-:Y:S02]  /*39a0*/  SHF.R.U32.HI R6, RZ, 0x8, R32 ;  /* 0x00000008ff067819 */ /* 0x000fe40000011620 */
[----:B------:R-:W-:Y:S02]  /*39b0*/  SHF.R.U32.HI R7, RZ, 0x8, R34 ;  /* 0x00000008ff077819 */ /* 0x000fe40000011622 */
[----:B------:R-:W-:Y:S02]  /*39c0*/  LOP3.LUT R15, R0, 0xffff, RZ, 0xc0, !PT ;  /* 0x0000ffff000f7812 */ /* 0x000fe400078ec0ff */
[----:B------:R-:W-:Y:S02]  /*39d0*/  LOP3.LUT R4, R4, 0xffff, RZ, 0xc0, !PT ;  /* 0x0000ffff04047812 */ /* 0x000fe400078ec0ff */
[----:B------:R-:W-:Y:S02]  /*39e0*/  LOP3.LUT R5, R5, 0xffff, RZ, 0xc0, !PT ;  /* 0x0000ffff05057812 */ /* 0x000fe400078ec0ff */
[----:B------:R-:W-:-:S02]  /*39f0*/  LOP3.LUT R0, R3, 0xffff, RZ, 0xc0, !PT ;  /* 0x0000ffff03007812 */ /* 0x000fc400078ec0ff */
[----:B------:R-:W-:Y:S02]  /*3a00*/  LOP3.LUT R6, R6, 0xffff, RZ, 0xc0, !PT ;  /* 0x0000ffff06067812 */ /* 0x000fe400078ec0ff */
[----:B------:R-:W-:Y:S02]  /*3a10*/  LOP3.LUT R7, R7, 0xffff, RZ, 0xc0, !PT ;  /* 0x0000ffff07077812 */ /* 0x000fe400078ec0ff */
[----:B------:R-:W-:Y:S02]  /*3a20*/  PRMT R15, R15, 0x3340, R4 ;  /* 0x000033400f0f7816 */ /* 0x000fe40000000004 */
[----:B------:R-:W-:Y:S02]  /*3a30*/  PRMT R14, R0, 0x3340, R5 ;  /* 0x00003340000e7816 */ /* 0x000fe40000000005 */
[----:B------:R-:W-:Y:S02]  /*3a40*/  PRMT R12, R6, 0x3340, R1 ;  /* 0x00003340060c7816 */ /* 0x000fe40000000001 */
[----:B------:R-:W-:-:S02]  /*3a50*/  PRMT R19, R7, 0x3340, R2 ;  /* 0x0000334007137816 */ /* 0x000fc40000000002 */
[----:B------:R-:W-:Y:S02]  /*3a60*/  SHF.R.U32.HI R0, RZ, 0x8, R40 ;  /* 0x00000008ff007819 */ /* 0x000fe40000011628 */
[----:B------:R-:W-:Y:S02]  /*3a70*/  SHF.R.U32.HI R4, RZ, 0x8, R27 ;  /* 0x00000008ff047819 */ /* 0x000fe4000001161b */
[----:B------:R-:W-:Y:S02]  /*3a80*/  SHF.R.U32.HI R6, RZ, 0x8, R48 ;  /* 0x00000008ff067819 */ /* 0x000fe40000011630 */
[----:B------:R-:W-:Y:S02]  /*3a90*/  SHF.R.U32.HI R3, RZ, 0x8, R42 ;  /* 0x00000008ff037819 */ /* 0x000fe4000001162a */
[----:B------:R-:W-:Y:S02]  /*3aa0*/  SHF.R.U32.HI R5, RZ, 0x8, R29 ;  /* 0x00000008ff057819 */ /* 0x000fe4000001161d */
[----:B------:R-:W-:-:S02]  /*3ab0*/  SHF.R.U32.HI R7, RZ, 0x8, R50 ;  /* 0x00000008ff077819 */ /* 0x000fc40000011632 */
[----:B------:R-:W-:Y:S02]  /*3ac0*/  LOP3.LUT R4, R4, 0xffff, RZ, 0xc0, !PT ;  /* 0x0000ffff04047812 */ /* 0x000fe400078ec0ff */
[----:B------:R-:W-:Y:S02]  /*3ad0*/  LOP3.LUT R23, R0, 0xffff, RZ, 0xc0, !PT ;  /* 0x0000ffff00177812 */ /* 0x000fe400078ec0ff */
[----:B------:R-:W-:Y:S02]  /*3ae0*/  LOP3.LUT R6, R6, 0xffff, RZ, 0xc0, !PT ;  /* 0x0000ffff06067812 */ /* 0x000fe400078ec0ff */
[----:B------:R-:W-:Y:S02]  /*3af0*/  LOP3.LUT R5, R5, 0xffff, RZ, 0xc0, !PT ;  /* 0x0000ffff05057812 */ /* 0x000fe400078ec0ff */
[----:B------:R-:W-:Y:S02]  /*3b00*/  LOP3.LUT R0, R3, 0xffff, RZ, 0xc0, !PT ;  /* 0x0000ffff03007812 */ /* 0x000fe400078ec0ff */
[----:B------:R-:W-:-:S02]  /*3b10*/  LOP3.LUT R7, R7, 0xffff, RZ, 0xc0, !PT ;  /* 0x0000ffff07077812 */ /* 0x000fc400078ec0ff */
[----:B------:R-:W-:Y:S02]  /*3b20*/  F2FP.SATFINITE.E4M3.F32.PACK_AB_MERGE_C R36, R37, R36, RZ ;  /* 0x000000242524723e */ /* 0x000fe400048070ff */
[----:B------:R-:W-:Y:S02]  /*3b30*/  F2FP.SATFINITE.E4M3.F32.PACK_AB_MERGE_C R38, R39, R38, RZ ;  /* 0x000000262726723e */ /* 0x000fe400048070ff */
[----:B------:R-:W-:Y:S02]  /*3b40*/  PRMT R4, R23, 0x3340, R4 ;  /* 0x0000334017047816 */ /* 0x000fe40000000004 */
[----:B------:R-:W-:Y:S02]  /*3b50*/  PRMT R3, R6, 0x3340, R1 ;  /* 0x0000334006037816 */ /* 0x000fe40000000001 */
[----:B------:R-:W-:Y:S02]  /*3b60*/  PRMT R0, R0, 0x3340, R5 ;  /* 0x0000334000007816 */ /* 0x000fe40000000005 */
[----:B------:R-:W-:-:S02]  /*3b70*/  PRMT R23, R7, 0x3340, R2 ;  /* 0x0000334007177816 */ /* 0x000fc40000000002 */
[----:B------:R-:W-:Y:S02]  /*3b80*/  PRMT R5, R15, 0x5410, R12 ;  /* 0x000054100f057816 */ /* 0x000fe4000000000c */
[----:B------:R-:W-:Y:S02]  /*3b90*/  LOP3.LUT R36, R36, 0xffff, RZ, 0xc0, !PT ;  /* 0x0000ffff24247812 */ /* 0x000fe400078ec0ff */
[----:B------:R-:W-:Y:S02]  /*3ba0*/  PRMT R7, R14, 0x5410, R19 ;  /* 0x000054100e077816 */ /* 0x000fe40000000013 */
[----:B------:R-:W-:Y:S02]  /*3bb0*/  LOP3.LUT R38, R38, 0xffff, RZ, 0xc0, !PT ;  /* 0x0000ffff26267812 */ /* 0x000fe400078ec0ff */
[----:B------:R-:W-:Y:S02]  /*3bc0*/  PRMT R3, R4, 0x5410, R3 ;  /* 0x0000541004037816 */ /* 0x000fe40000000003 */
[----:B------:R-:W-:-:S02]  /*3bd0*/  PRMT R4, R13, 0x4210, R36 ;  /* 0x000042100d047816 */ /* 0x000fc40000000024 */
[----:B------:R-:W-:Y:S02]  /*3be0*/  PRMT R5, R5, 0x5210, R36 ;  /* 0x0000521005057816 */ /* 0x000fe40000000024 */
[--C-:B------:R-:W-:Y:S02]  /*3bf0*/  PRMT R6, R17, 0x4210, R38.reuse ;  /* 0x0000421011067816 */ /* 0x100fe40000000026 */
[----:B------:R-:W-:Y:S02]  /*3c00*/  PRMT R7, R7, 0x5210, R38 ;  /* 0x0000521007077816 */ /* 0x000fe40000000026 */
[----:B------:R-:W-:Y:S02]  /*3c10*/  LOP3.LUT R39, R8, 0xff0, RZ, 0xc0, !PT ;  /* 0x00000ff008277812 */ /* 0x000fe400078ec0ff */
[----:B------:R-:W-:Y:S01]  /*3c20*/  F2FP.SATFINITE.E4M3.F32.PACK_AB_MERGE_C R52, R53, R52, RZ ;  /* 0x000000343534723e */ /* 0x000fe200048070ff */
[----:B------:R0:W-:Y:S01]  /*3c30*/  STSM.16.M88.4 [R9], R4 ;  /* 0x0000000409007844 */ /* 0x0001e20000000200 */
[----:B------:R-:W-:-:S02]  /*3c40*/  F2FP.SATFINITE.E4M3.F32.PACK_AB_MERGE_C R54, R55, R54, RZ ;  /* 0x000000363736723e */ /* 0x000fc400048070ff */
[----:B------:R-:W-:Y:S01]  /*3c50*/  PRMT R23, R0, 0x5410, R23 ;  /* 0x0000541000177816 */ /* 0x000fe20000000017 */
[----:B------:R-:W-:Y:S01]  /*3c60*/  BAR.SYNC.DEFER_BLOCKING 0x0 ;  /* 0x0000000000007b1d */ /* 0x000fe20000010000 */
[----:B------:R-:W-:Y:S02]  /*3c70*/  LOP3.LUT R52, R52, 0xffff, RZ, 0xc0, !PT ;  /* 0x0000ffff34347812 */ /* 0x000fe400078ec0ff */
[----:B------:R-:W-:Y:S02]  /*3c80*/  LOP3.LUT R54, R54, 0xffff, RZ, 0xc0, !PT ;  /* 0x0000ffff36367812 */ /* 0x000fe400078ec0ff */
[--C-:B------:R-:W-:Y:S02]  /*3c90*/  PRMT R44, R21, 0x4210, R52.reuse ;  /* 0x00004210152c7816 */ /* 0x100fe40000000034 */
[----:B------:R-:W-:Y:S02]  /*3ca0*/  PRMT R45, R3, 0x5210, R52 ;  /* 0x00005210032d7816 */ /* 0x000fe40000000034 */
[----:B------:R-:W-:-:S02]  /*3cb0*/  PRMT R46, R25, 0x4210, R54 ;  /* 0x00004210192e7816 */ /* 0x000fc40000000036 */
[----:B------:R-:W-:Y:S02]  /*3cc0*/  PRMT R47, R23, 0x5210, R54 ;  /* 0x00005210172f7816 */ /* 0x000fe40000000036 */
[C-C-:B------:R-:W-:Y:S02]  /*3cd0*/  LOP3.LUT R0, R11.reuse, 0x3e, R2.reuse, 0xfe, !PT ;  /* 0x0000003e0b007812 */ /* 0x140fe400078efe02 */
[C-C-:B------:R-:W-:Y:S02]  /*3ce0*/  LOP3.LUT R17, R11.reuse, 0x3c, R2.reuse, 0xfe, !PT ;  /* 0x0000003c0b117812 */ /* 0x140fe400078efe02 */
[C-C-:B------:R-:W-:Y:S02]  /*3cf0*/  LOP3.LUT R16, R11.reuse, 0x3a, R2.reuse, 0xfe, !PT ;  /* 0x0000003a0b107812 */ /* 0x140fe400078efe02 */
[C-C-:B------:R-:W-:Y:S02]  /*3d00*/  LOP3.LUT R18, R11.reuse, 0x38, R2.reuse, 0xfe, !PT ;  /* 0x000000380b127812 */ /* 0x140fe400078efe02 */
[----:B------:R-:W-:-:S02]  /*3d10*/  LOP3.LUT R19, R11, 0x36, R2, 0xfe, !PT ;  /* 0x000000360b137812 */ /* 0x000fc400078efe02 */
[C-C-:B------:R-:W-:Y:S01]  /*3d20*/  LOP3.LUT R20, R11.reuse, 0x34, R2.reuse, 0xfe, !PT ;  /* 0x000000340b147812 */ /* 0x140fe200078efe02 */
[----:B------:R-:W1:Y:S01]  /*3d30*/  LDS.128 R40, [R39+UR12] ;  /* 0x0000000c27287984 */ /* 0x000e620008000c00 */
[C-C-:B------:R-:W-:Y:S02]  /*3d40*/  LOP3.LUT R21, R11.reuse, 0x32, R2.reuse, 0xfe, !PT ;  /* 0x000000320b157812 */ /* 0x140fe400078efe02 */
[C-C-:B------:R-:W-:Y:S01]  /*3d50*/  LOP3.LUT R22, R11.reuse, 0x30, R2.reuse, 0xfe, !PT ;  /* 0x000000300b167812 */ /* 0x140fe200078efe02 */
[----:B------:R-:W-:Y:S01]  /*3d60*/  BAR.SYNC.DEFER_BLOCKING 0x0 ;  /* 0x0000000000007b1d */ /* 0x000fe20000010000 */
[C-C-:B------:R-:W-:Y:S02]  /*3d70*/  LOP3.LUT R23, R11.reuse, 0x2e, R2.reuse, 0xfe, !PT ;  /* 0x0000002e0b177812 */ /* 0x140fe400078efe02 */
[C-C-:B------:R-:W-:Y:S02]  /*3d80*/  LOP3.LUT R24, R11.reuse, 0x2c, R2.reuse, 0xfe, !PT ;  /* 0x0000002c0b187812 */ /* 0x140fe400078efe02 */
[----:B------:R-:W-:-:S02]  /*3d90*/  LOP3.LUT R25, R11, 0x2a, R2, 0xfe, !PT ;  /* 0x0000002a0b197812 */ /* 0x000fc400078efe02 */
[C-C-:B------:R-:W-:Y:S02]  /*3da0*/  LOP3.LUT R26, R11.reuse, 0x28, R2.reuse, 0xfe, !PT ;  /* 0x000000280b1a7812 */ /* 0x140fe400078efe02 */
[C-C-:B------:R-:W-:Y:S02]  /*3db0*/  LOP3.LUT R27, R11.reuse, 0x26, R2.reuse, 0xfe, !PT ;  /* 0x000000260b1b7812 */ /* 0x140fe400078efe02 */
[C-C-:B------:R-:W-:Y:S02]  /*3dc0*/  LOP3.LUT R28, R11.reuse, 0x24, R2.reuse, 0xfe, !PT ;  /* 0x000000240b1c7812 */ /* 0x140fe400078efe02 */
[C-C-:B------:R-:W-:Y:S02]  /*3dd0*/  LOP3.LUT R29, R11.reuse, 0x22, R2.reuse, 0xfe, !PT ;  /* 0x000000220b1d7812 */ /* 0x140fe400078efe02 */
[C-C-:B------:R-:W-:Y:S02]  /*3de0*/  LOP3.LUT R30, R11.reuse, 0x20, R2.reuse, 0xfe, !PT ;  /* 0x000000200b1e7812 */ /* 0x140fe400078efe02 */
[----:B------:R-:W-:-:S02]  /*3df0*/  LOP3.LUT R31, R11, 0x1e, R2, 0xfe, !PT ;  /* 0x0000001e0b1f7812 */ /* 0x000fc400078efe02 */
[C-C-:B------:R-:W-:Y:S02]  /*3e00*/  LOP3.LUT R32, R11.reuse, 0x1c, R2.reuse, 0xfe, !PT ;  /* 0x0000001c0b207812 */ /* 0x140fe400078efe02 */
[C-C-:B------:R-:W-:Y:S02]  /*3e10*/  LOP3.LUT R14, R11.reuse, 0x1a, R2.reuse, 0xfe, !PT ;  /* 0x0000001a0b0e7812 */ /* 0x140fe400078efe02 */
[C-C-:B------:R-:W-:Y:S01]  /*3e20*/  LOP3.LUT R15, R11.reuse, 0x18, R2.reuse, 0xfe, !PT ;  /* 0x000000180b0f7812 */ /* 0x140fe200078efe02 */
[----:B------:R2:W-:Y:S01]  /*3e30*/  STSM.16.M88.4 [R9], R44 ;  /* 0x0000002c09007844 */ /* 0x0005e20000000200 */
[C-C-:B------:R-:W-:Y:S02]  /*3e40*/  LOP3.LUT R13, R11.reuse, 0x16, R2.reuse, 0xfe, !PT ;  /* 0x000000160b0d7812 */ /* 0x140fe400078efe02 */
[C-C-:B------:R-:W-:Y:S02]  /*3e50*/  LOP3.LUT R33, R11.reuse, 0x14, R2.reuse, 0xfe, !PT ;  /* 0x000000140b217812 */ /* 0x140fe400078efe02 */
[----:B------:R-:W-:-:S02]  /*3e60*/  LOP3.LUT R12, R11, 0x12, R2, 0xfe, !PT ;  /* 0x000000120b0c7812 */ /* 0x000fc400078efe02 */
[C-C-:B------:R-:W-:Y:S02]  /*3e70*/  LOP3.LUT R34, R11.reuse, 0x10, R2.reuse, 0xfe, !PT ;  /* 0x000000100b227812 */ /* 0x140fe400078efe02 */
[C-C-:B------:R-:W-:Y:S02]  /*3e80*/  LOP3.LUT R35, R11.reuse, 0xe, R2.reuse, 0xfe, !PT ;  /* 0x0000000e0b237812 */ /* 0x140fe400078efe02 */
[C-C-:B------:R-:W-:Y:S02]  /*3e90*/  LOP3.LUT R36, R11.reuse, 0xc, R2.reuse, 0xfe, !PT ;  /* 0x0000000c0b247812 */ /* 0x140fe400078efe02 */
[C-C-:B------:R-:W-:Y:S02]  /*3ea0*/  LOP3.LUT R37, R11.reuse, 0xa, R2.reuse, 0xfe, !PT ;  /* 0x0000000a0b257812 */ /* 0x140fe400078efe02 */
[C-C-:B0-----:R-:W-:Y:S02]  /*3eb0*/  LOP3.LUT R7, R11.reuse, 0x8, R2.reuse, 0xfe, !PT ;  /* 0x000000080b077812 */ /* 0x141fe400078efe02 */
[----:B------:R-:W-:-:S02]  /*3ec0*/  LOP3.LUT R4, R11, 0x6, R2, 0xfe, !PT ;  /* 0x000000060b047812 */ /* 0x000fc400078efe02 */
[C-C-:B------:R-:W-:Y:S02]  /*3ed0*/  LOP3.LUT R5, R11.reuse, 0x4, R2.reuse, 0xfe, !PT ;  /* 0x000000040b057812 */ /* 0x140fe400078efe02 */
[C---:B------:R-:W-:Y:S02]  /*3ee0*/  LOP3.LUT R3, R11.reuse, 0x2, R2, 0xfe, !PT ;  /* 0x000000020b037812 */ /* 0x040fe400078efe02 */
[----:B------:R-:W-:Y:S02]  /*3ef0*/  LOP3.LUT R2, R11, R2, RZ, 0xfc, !PT ;  /* 0x000000020b027212 */ /* 0x000fe400078efcff */
[C---:B------:R-:W-:Y:S01]  /*3f00*/  ISETP.GE.AND P0, PT, R10.reuse, UR6, PT ;  /* 0x000000060a007c0c */ /* 0x040fe2000bf06270 */
[----:B------:R-:W-:Y:S01]  /*3f10*/  IMAD R10, R10, UR4, RZ ;  /* 0x000000040a0a7c24 */ /* 0x000fe2000f8e02ff */
[----:B------:R-:W-:Y:S01]  /*3f20*/  ULDC UR6, c[0x0][0x248] ;  /* 0x0000920000067ab9 */ /* 0x000fe20000000800 */
[----:B------:R-:W-:Y:S01]  /*3f30*/  ULDC.64 UR4, c[0x0][0x220] ;  /* 0x0000880000047ab9 */ /* 0x000fe20000000a00 */
[C---:B------:R-:W-:Y:S01]  /*3f40*/  IMAD R6, R2.reuse, UR6, RZ ;  /* 0x0000000602067c24 */ /* 0x040fe2000f8e02ff */
[----:B------:R-:W-:Y:S01]  /*3f50*/  ISETP.LT.AND P4, PT, R2, UR7, !P0 ;  /* 0x0000000702007c0c */ /* 0x000fe2000c781270 */
[----:B--2---:R-:W-:Y:S01]  /*3f60*/  IMAD R9, R3, UR6, RZ ;  /* 0x0000000603097c24 */ /* 0x004fe2000f8e02ff */
[----:B------:R-:W-:Y:S01]  /*3f70*/  IADD3 R48, P1, R10, UR4, RZ ;  /* 0x000000040a307c10 */ /* 0x000fe2000ff3e0ff */
[----:B------:R-:W-:Y:S01]  /*3f80*/  IMAD R11, R4, UR6, RZ ;  /* 0x00000006040b7c24 */ /* 0x000fe2000f8e02ff */
[C---:B-1----:R-:W-:Y:S01]  /*3f90*/  PRMT R49, R40.reuse, 0x7773, RZ ;  /* 0x0000777328317816 */ /* 0x042fe200000000ff */
[----:B------:R-:W-:Y:S01]  /*3fa0*/  IMAD R38, R7, UR6, RZ ;  /* 0x0000000607267c24 */ /* 0x000fe2000f8e02ff */
[----:B------:R-:W-:-:S02]  /*3fb0*/  PRMT R57, R40, 0x7772, RZ ;  /* 0x0000777228397816 */ /* 0x000fc400000000ff */
[C---:B------:R-:W-:Y:S02]  /*3fc0*/  PRMT R65, R40.reuse, 0x7771, RZ ;  /* 0x0000777128417816 */ /* 0x040fe400000000ff */
[----:B------:R-:W-:Y:S02]  /*3fd0*/  PRMT R71, R40, 0x7770, RZ ;  /* 0x0000777028477816 */ /* 0x000fe400000000ff */
[----:B------:R-:W-:Y:S01]  /*3fe0*/  LEA.HI.X.SX32 R40, R10, UR5, 0x1, P1 ;  /* 0x000000050a287c11 */ /* 0x000fe200088f0eff */
[----:B------:R-:W-:Y:S01]  /*3ff0*/  IMAD R10, R5, UR6, RZ ;  /* 0x00000006050a7c24 */ /* 0x000fe2000f8e02ff */
[C---:B------:R-:W-:Y:S02]  /*4000*/  IADD3 R2, P2, R6.reuse, R48, RZ ;  /* 0x0000003006027210 */ /* 0x040fe40007f5e0ff */
[----:B------:R-:W-:Y:S02]  /*4010*/  ISETP.LT.AND P3, PT, R3, UR7, !P0 ;  /* 0x0000000703007c0c */ /* 0x000fe4000c761270 */
[----:B------:R-:W-:Y:S01]  /*4020*/  LEA.HI.X.SX32 R3, R6, R40, 0x1, P2 ;  /* 0x0000002806037211 */ /* 0x000fe200010f0eff */
[----:B------:R-:W-:Y:S01]  /*4030*/  BAR.SYNC.DEFER_BLOCKING 0x0 ;  /* 0x0000000000007b1d */ /* 0x000fe20000010000 */
[----:B------:R-:W-:-:S02]  /*4040*/  ISETP.LT.AND P1, PT, R5, UR7, !P0 ;  /* 0x0000000705007c0c */ /* 0x000fc4000c721270 */
[----:B------:R-:W-:Y:S02]  /*4050*/  ISETP.LT.AND P2, PT, R4, UR7, !P0 ;  /* 0x0000000704007c0c */ /* 0x000fe4000c741270 */
[-C--:B------:R-:W-:Y:S02]  /*4060*/  IADD3 R4, P6, R9, R48.reuse, RZ ;  /* 0x0000003009047210 */ /* 0x080fe40007fde0ff */
[----:B------:R-:W-:Y:S02]  /*4070*/  IADD3 R8, P5, R11, R48, RZ ;  /* 0x000000300b087210 */ /* 0x000fe40007fbe0ff */
[----:B------:R-:W-:Y:S02]  /*4080*/  PRMT R69, R41, 0x7770, RZ ;  /* 0x0000777029457816 */ /* 0x000fe400000000ff */
[----:B------:R-:W-:Y:S02]  /*4090*/  LEA.HI.X.SX32 R5, R9, R40, 0x1, P6 ;  /* 0x0000002809057211 */ /* 0x000fe400030f0eff */
[----:B------:R-:W-:-:S02]  /*40a0*/  PRMT R47, R41, 0x7773, RZ ;  /* 0x00007773292f7816 */ /* 0x000fc400000000ff */
[C---:B------:R-:W-:Y:S02]  /*40b0*/  PRMT R55, R41.reuse, 0x7772, RZ ;  /* 0x0000777229377816 */ /* 0x040fe400000000ff */
[----:B------:R-:W-:Y:S02]  /*40c0*/  PRMT R63, R41, 0x7771, RZ ;  /* 0x00007771293f7816 */ /* 0x000fe400000000ff */
[----:B------:R-:W-:Y:S02]  /*40d0*/  ISETP.LT.AND P6, PT, R7, UR7, !P0 ;  /* 0x0000000707007c0c */ /* 0x000fe4000c7c1270 */
[----:B------:R-:W-:Y:S02]  /*40e0*/  PRMT R67, R42, 0x7770, RZ ;  /* 0x000077702a437816 */ /* 0x000fe400000000ff */
[----:B------:R-:W-:Y:S01]  /*40f0*/  PRMT R41, R43, 0x7773, RZ ;  /* 0x000077732b297816 */ /* 0x000fe200000000ff */
[----:B------:R0:W-:Y:S01]  /*4100*/  @P4 STG.E.U8 desc[UR16][R2.64], R71 ;  /* 0x0000004702004986 */ /* 0x0001e2000c101110 */
[----:B------:R-:W-:-:S02]  /*4110*/  IADD3 R6, P4, R10, R48, RZ ;  /* 0x000000300a067210 */ /* 0x000fc40007f9e0ff */
[C---:B------:R-:W-:Y:S01]  /*4120*/  PRMT R51, R43.reuse, 0x7772, RZ ;  /* 0x000077722b337816 */ /* 0x040fe200000000ff */
[----:B------:R1:W-:Y:S01]  /*4130*/  @P3 STG.E.U8 desc[UR16][R4.64], R69 ;  /* 0x0000004504003986 */ /* 0x0003e2000c101110 */
[C---:B------:R-:W-:Y:S02]  /*4140*/  PRMT R59, R43.reuse, 0x7771, RZ ;  /* 0x000077712b3b7816 */ /* 0x040fe400000000ff */
[-C--:B------:R-:W-:Y:S02]  /*4150*/  LEA.HI.X.SX32 R7, R10, R40.reuse, 0x1, P4 ;  /* 0x000000280a077211 */ /* 0x080fe400020f0eff */
[----:B------:R-:W-:Y:S02]  /*4160*/  PRMT R43, R43, 0x7770, RZ ;  /* 0x000077702b2b7816 */ /* 0x000fe400000000ff */
[----:B------:R-:W-:Y:S01]  /*4170*/  LEA.HI.X.SX32 R9, R11, R40, 0x1, P5 ;  /* 0x000000280b097211 */ /* 0x000fe200028f0eff */
[----:B------:R-:W-:Y:S01]  /*4180*/  @P1 STG.E.U8 desc[UR16][R6.64], R67 ;  /* 0x0000004306001986 */ /* 0x000fe2000c101110 */
[C---:B------:R-:W-:Y:S01]  /*4190*/  ISETP.LT.AND P4, PT, R37.reuse, UR7, !P0 ;  /* 0x0000000725007c0c */ /* 0x040fe2000c781270 */
[----:B------:R-:W-:Y:S01]  /*41a0*/  IMAD R37, R37, UR6, RZ ;  /* 0x0000000625257c24 */ /* 0x000fe2000f8e02ff */
[-C--:B------:R-:W-:Y:S01]  /*41b0*/  IADD3 R10, P3, R38, R48.reuse, RZ ;  /* 0x00000030260a7210 */ /* 0x080fe20007f7e0ff */
[----:B------:R2:W-:Y:S01]  /*41c0*/  @P2 STG.E.U8 desc[UR16][R8.64], R43 ;  /* 0x0000002b08002986 */ /* 0x0005e2000c101110 */
[C---:B------:R-:W-:Y:S01]  /*41d0*/  ISETP.LT.AND P1, PT, R35.reuse, UR7, !P0 ;  /* 0x0000000723007c0c */ /* 0x040fe2000c721270 */
[----:B------:R-:W-:Y:S01]  /*41e0*/  IMAD R35, R35, UR6, RZ ;  /* 0x0000000623237c24 */ /* 0x000fe2000f8e02ff */
[----:B0-----:R-:W-:-:S02]  /*41f0*/  IADD3 R2, P2, R37, R48, RZ ;  /* 0x0000003025027210 */ /* 0x001fc40007f5e0ff */
[-C--:B------:R-:W-:Y:S02]  /*4200*/  LEA.HI.X.SX32 R11, R38, R40.reuse, 0x1, P3 ;  /* 0x00000028260b7211 */ /* 0x080fe400018f0eff */
[C---:B------:R-:W-:Y:S01]  /*4210*/  ISETP.LT.AND P3, PT, R36.reuse, UR7, !P0 ;  /* 0x0000000724007c0c */ /* 0x040fe2000c761270 */
[----:B------:R-:W-:Y:S01]  /*4220*/  IMAD R36, R36, UR6, RZ ;  /* 0x0000000624247c24 */ /* 0x000fe2000f8e02ff */
[----:B------:R-:W-:Y:S01]  /*4230*/  LEA.HI.X.SX32 R3, R37, R40, 0x1, P2 ;  /* 0x0000002825037211 */ /* 0x000fe200010f0eff */
[----:B------:R0:W-:Y:S01]  /*4240*/  @P6 STG.E.U8 desc[UR16][R10.64], R65 ;  /* 0x000000410a006986 */ /* 0x0001e2000c101110 */
[C---:B------:R-:W-:Y:S01]  /*4250*/  ISETP.LT.AND P2, PT, R34.reuse, UR7, !P0 ;  /* 0x0000000722007c0c */ /* 0x040fe2000c741270 */
[----:B------:R-:W-:Y:S01]  /*4260*/  IMAD R34, R34, UR6, RZ ;  /* 0x0000000622227c24 */ /* 0x000fe2000f8e02ff */
[-C--:B-1----:R-:W-:Y:S01]  /*4270*/  IADD3 R4, P5, R36, R48.reuse, RZ ;  /* 0x0000003024047210 */ /* 0x082fe20007fbe0ff */
[----:B------:R1:W-:Y:S01]  /*4280*/  @P4 STG.E.U8 desc[UR16][R2.64], R63 ;  /* 0x0000003f02004986 */ /* 0x0003e2000c101110 */
[----:B--2---:R-:W-:Y:S01]  /*4290*/  IADD3 R8, P6, R35, R48, RZ ;  /* 0x0000003023087210 */ /* 0x004fe20007fde0ff */
[----:B------:R-:W-:Y:S01]  /*42a0*/  IMAD R6, R12, UR6, RZ ;  /* 0x000000060c067c24 */ /* 0x000fe2000f8e02ff */
[----:B------:R-:W-:-:S02]  /*42b0*/  PRMT R61, R42, 0x7771, RZ ;  /* 0x000077712a3d7816 */ /* 0x000fc400000000ff */
[-C--:B------:R-:W-:Y:S02]  /*42c0*/  LEA.HI.X.SX32 R5, R36, R40.reuse, 0x1, P5 ;  /* 0x0000002824057211 */ /* 0x080fe400028f0eff */
[----:B------:R-:W-:Y:S02]  /*42d0*/  LEA.HI.X.SX32 R9, R35, R40, 0x1, P6 ;  /* 0x0000002823097211 */ /* 0x000fe400030f0eff */
[----:B0-----:R-:W-:Y:S01]  /*42e0*/  IADD3 R10, P4, R34, R48, RZ ;  /* 0x00000030220a7210 */ /* 0x001fe20007f9e0ff */
[----:B------:R-:W-:Y:S01]  /*42f0*/  @P3 STG.E.U8 desc[UR16][R4.64], R61 ;  /* 0x0000003d04003986 */ /* 0x000fe2000c101110 */
[----:B------:R-:W-:Y:S02]  /*4300*/  ISETP.LT.AND P5, PT, R12, UR7, !P0 ;  /* 0x000000070c007c0c */ /* 0x000fe4000c7a1270 */
[----:B------:R-:W-:Y:S01]  /*4310*/  LEA.HI.X.SX32 R11, R34, R40, 0x1, P4 ;  /* 0x00000028220b7211 */ /* 0x000fe200020f0eff */
[----:B------:R0:W-:Y:S01]  /*4320*/  @P1 STG.E.U8 desc[UR16][R8.64], R59 ;  /* 0x0000003b08001986 */ /* 0x0001e2000c101110 */
[C---:B------:R-:W-:Y:S01]  /*4330*/  IADD3 R12, P3, R6.reuse, R48, RZ ;  /* 0x00000030060c7210 */ /* 0x040fe20007f7e0ff */
[----:B------:R-:W-:Y:S01]  /*4340*/  IMAD R34, R13, UR6, RZ ;  /* 0x000000060d227c24 */ /* 0x000fe2000f8e02ff */
[----:B------:R-:W-:Y:S01]  /*4350*/  ISETP.LT.AND P1, PT, R33, UR7, !P0 ;  /* 0x0000000721007c0c */ /* 0x000fe2000c721270 */
[----:B------:R2:W-:Y:S01]  /*4360*/  @P2 STG.E.U8 desc[UR16][R10.64], R57 ;  /* 0x000000390a002986 */ /* 0x0005e2000c101110 */
[----:B------:R-:W-:Y:S01]  /*4370*/  ISETP.LT.AND P2, PT, R13, UR7, !P0 ;  /* 0x000000070d007c0c */ /* 0x000fe2000c741270 */
[----:B------:R-:W-:Y:S01]  /*4380*/  IMAD R33, R33, UR6, RZ ;  /* 0x0000000621217c24 */ /* 0x000fe2000f8e02ff */
[----:B------:R-:W-:-:S02]  /*4390*/  LEA.HI.X.SX32 R13, R6, R40, 0x1, P3 ;  /* 0x00000028060d7211 */ /* 0x000fc400018f0eff */
[----:B------:R-:W3:Y:S01]  /*43a0*/  LDS.128 R4, [R39+UR12] ;  /* 0x0000000c27047984 */ /* 0x000ee20008000c00 */
[C---:B------:R-:W-:Y:S01]  /*43b0*/  ISETP.LT.AND P3, PT, R15.reuse, UR7, !P0 ;  /* 0x000000070f007c0c */ /* 0x040fe2000c761270 */
[----:B------:R-:W-:Y:S01]  /*43c0*/  IMAD R15, R15, UR6, RZ ;  /* 0x000000060f0f7c24 */ /* 0x000fe2000f8e02ff */
[-C--:B-1----:R-:W-:Y:S01]  /*43d0*/  IADD3 R2, P4, R33, R48.reuse, RZ ;  /* 0x0000003021027210 */ /* 0x082fe20007f9e0ff */
[----:B------:R-:W-:Y:S01]  /*43e0*/  @P5 STG.E.U8 desc[UR16][R12.64], R55 ;  /* 0x000000370c005986 */ /* 0x000fe2000c101110 */
[-C--:B0-----:R-:W-:Y:S02]  /*43f0*/  IADD3 R8, P6, R34, R48.reuse, RZ ;  /* 0x0000003022087210 */ /* 0x081fe40007fde0ff */
[----:B--2---:R-:W-:Y:S02]  /*4400*/  IADD3 R10, P5, R15, R48, RZ ;  /* 0x000000300f0a7210 */ /* 0x004fe40007fbe0ff */
[----:B------:R-:W-:Y:S02]  /*4410*/  PRMT R53, R42, 0x7772, RZ ;  /* 0x000077722a357816 */ /* 0x000fe400000000ff */
[-C--:B------:R-:W-:Y:S01]  /*4420*/  LEA.HI.X.SX32 R3, R33, R40.reuse, 0x1, P4 ;  /* 0x0000002821037211 */ /* 0x080fe200020f0eff */
[----:B------:R-:W-:Y:S01]  /*4430*/  IMAD R33, R14, UR6, RZ ;  /* 0x000000060e217c24 */ /* 0x000fe2000f8e02ff */
[----:B------:R-:W-:-:S02]  /*4440*/  LEA.HI.X.SX32 R9, R34, R40, 0x1, P6 ;  /* 0x0000002822097211 */ /* 0x000fc400030f0eff */
[----:B------:R-:W-:Y:S01]  /*4450*/  LEA.HI.X.SX32 R11, R15, R40, 0x1, P5 ;  /* 0x000000280f0b7211 */ /* 0x000fe200028f0eff */
[----:B------:R0:W-:Y:S01]  /*4460*/  @P1 STG.E.U8 desc[UR16][R2.64], R53 ;  /* 0x0000003502001986 */ /* 0x0001e2000c101110 */
[----:B------:R-:W-:Y:S02]  /*4470*/  ISETP.LT.AND P4, PT, R14, UR7, !P0 ;  /* 0x000000070e007c0c */ /* 0x000fe4000c781270 */
[----:B------:R-:W-:Y:S01]  /*4480*/  IADD3 R14, P1, R33, R48, RZ ;  /* 0x00000030210e7210 */ /* 0x000fe20007f3e0ff */
[----:B------:R1:W-:Y:S01]  /*4490*/  @P2 STG.E.U8 desc[UR16][R8.64], R51 ;  /* 0x0000003308002986 */ /* 0x0003e2000c101110 */
[C---:B------:R-:W-:Y:S01]  /*44a0*/  ISETP.LT.AND P2, PT, R31.reuse, UR7, !P0 ;  /* 0x000000071f007c0c */ /* 0x040fe2000c741270 */
[----:B------:R-:W-:Y:S01]  /*44b0*/  IMAD R31, R31, UR6, RZ ;  /* 0x000000061f1f7c24 */ /* 0x000fe2000f8e02ff */
[----:B------:R-:W-:Y:S01]  /*44c0*/  LEA.HI.X.SX32 R15, R33, R40, 0x1, P1 ;  /* 0x00000028210f7211 */ /* 0x000fe200008f0eff */
[----:B------:R2:W-:Y:S01]  /*44d0*/  @P3 STG.E.U8 desc[UR16][R10.64], R49 ;  /* 0x000000310a003986 */ /* 0x0005e2000c101110 */
[C---:B------:R-:W-:Y:S01]  /*44e0*/  ISETP.LT.AND P3, PT, R32.reuse, UR7, !P0 ;  /* 0x0000000720007c0c */ /* 0x040fe2000c761270 */
[----:B------:R-:W-:Y:S01]  /*44f0*/  IMAD R32, R32, UR6, RZ ;  /* 0x0000000620207c24 */ /* 0x000fe2000f8e02ff */
[----:B------:R-:W-:-:S02]  /*4500*/  PRMT R45, R42, 0x7773, RZ ;  /* 0x000077732a2d7816 */ /* 0x000fc400000000ff */
[-C--:B0-----:R-:W-:Y:S01]  /*4510*/  IADD3 R2, P5, R31, R48.reuse, RZ ;  /* 0x000000301f027210 */ /* 0x081fe20007fbe0ff */
[----:B------:R0:W-:Y:S01]  /*4520*/  @P4 STG.E.U8 desc[UR16][R14.64], R47 ;  /* 0x0000002f0e004986 */ /* 0x0001e2000c101110 */
[----:B------:R-:W-:Y:S02]  /*4530*/  IADD3 R12, P1, R32, R48, RZ ;  /* 0x00000030200c7210 */ /* 0x000fe40007f3e0ff */
[C---:B------:R-:W-:Y:S01]  /*4540*/  ISETP.LT.AND P4, PT, R30.reuse, UR7, !P0 ;  /* 0x000000071e007c0c */ /* 0x040fe2000c781270 */
[----:B------:R-:W-:Y:S01]  /*4550*/  IMAD R30, R30, UR6, RZ ;  /* 0x000000061e1e7c24 */ /* 0x000fe2000f8e02ff */
[-C--:B------:R-:W-:Y:S02]  /*4560*/  LEA.HI.X.SX32 R13, R32, R40.reuse, 0x1, P1 ;  /* 0x00000028200d7211 */ /* 0x080fe400008f0eff */
[C---:B------:R-:W-:Y:S01]  /*4570*/  ISETP.LT.AND P1, PT, R29.reuse, UR7, !P0 ;  /* 0x000000071d007c0c */ /* 0x040fe2000c721270 */
[----:B------:R-:W-:Y:S01]  /*4580*/  IMAD R29, R29, UR6, RZ ;  /* 0x000000061d1d7c24 */ /* 0x000fe2000f8e02ff */
[----:B------:R-:W-:Y:S01]  /*4590*/  LEA.HI.X.SX32 R3, R31, R40, 0x1, P5 ;  /* 0x000000281f037211 */ /* 0x000fe200028f0eff */
[----:B------:R4:W-:Y:S01]  /*45a0*/  @P3 STG.E.U8 desc[UR16][R12.64], R45 ;  /* 0x0000002d0c003986 */ /* 0x0009e2000c101110 */
[----:B-1----:R-:W-:-:S02]  /*45b0*/  IADD3 R8, P6, R30, R48, RZ ;  /* 0x000000301e087210 */ /* 0x002fc40007fde0ff */
[C---:B--2---:R-:W-:Y:S01]  /*45c0*/  IADD3 R10, P3, R29.reuse, R48, RZ ;  /* 0x000000301d0a7210 */ /* 0x044fe20007f7e0ff */
[----:B------:R1:W-:Y:S01]  /*45d0*/  @P2 STG.E.U8 desc[UR16][R2.64], R41 ;  /* 0x0000002902002986 */ /* 0x0003e2000c101110 */
[C---:B------:R-:W-:Y:S01]  /*45e0*/  ISETP.LT.AND P2, PT, R28.reuse, UR7, !P0 ;  /* 0x000000071c007c0c */ /* 0x040fe2000c741270 */
[----:B------:R-:W-:Y:S01]  /*45f0*/  IMAD R28, R28, UR6, RZ ;  /* 0x000000061c1c7c24 */ /* 0x000fe2000f8e02ff */
[-C--:B------:R-:W-:Y:S02]  /*4600*/  LEA.HI.X.SX32 R9, R30, R40.reuse, 0x1, P6 ;  /* 0x000000281e097211 */ /* 0x080fe400030f0eff */
[----:B---3--:R-:W-:Y:S02]  /*4610*/  PRMT R31, R4, 0x7770, RZ ;  /* 0x00007770041f7816 */ /* 0x008fe400000000ff */
[----:B------:R-:W-:Y:S02]  /*4620*/  LEA.HI.X.SX32 R11, R29, R40, 0x1, P3 ;  /* 0x000000281d0b7211 */ /* 0x000fe400018f0eff */
[----:B0-----:R-:W-:Y:S01]  /*4630*/  PRMT R15, R5, 0x7770, RZ ;  /* 0x00007770050f7816 */ /* 0x001fe200000000ff */
[----:B------:R-:W-:Y:S01]  /*4640*/  @P4 STG.E.U8 desc[UR16][R8.64], R31 ;  /* 0x0000001f08004986 */ /* 0x000fe2000c101110 */
[----:B----4-:R-:W-:-:S02]  /*4650*/  IADD3 R12, P6, R28, R48, RZ ;  /* 0x000000301c0c7210 */ /* 0x010fc40007fde0ff */
[----:B------:R-:W-:Y:S01]  /*4660*/  PRMT R29, R6, 0x7770, RZ ;  /* 0x00007770061d7816 */ /* 0x000fe200000000ff */
[----:B------:R0:W-:Y:S01]  /*4670*/  @P1 STG.E.U8 desc[UR16][R10.64], R15 ;  /* 0x0000000f0a001986 */ /* 0x0001e2000c101110 */
[C---:B------:R-:W-:Y:S01]  /*4680*/  ISETP.LT.AND P1, PT, R25.reuse, UR7, !P0 ;  /* 0x0000000719007c0c */ /* 0x040fe2000c721270 */
[----:B------:R-:W-:Y:S01]  /*4690*/  IMAD R25, R25, UR6, RZ ;  /* 0x0000000619197c24 */ /* 0x000fe2000f8e02ff */
[----:B------:R-:W-:Y:S02]  /*46a0*/  LEA.HI.X.SX32 R13, R28, R40, 0x1, P6 ;  /* 0x000000281c0d7211 */ /* 0x000fe400030f0eff */
[C---:B------:R-:W-:Y:S01]  /*46b0*/  ISETP.LT.AND P4, PT, R27.reuse, UR7, !P0 ;  /* 0x000000071b007c0c */ /* 0x040fe2000c781270 */
[----:B------:R-:W-:Y:S01]  /*46c0*/  IMAD R27, R27, UR6, RZ ;  /* 0x000000061b1b7c24 */ /* 0x000fe2000f8e02ff */
[C---:B------:R-:W-:Y:S01]  /*46d0*/  ISETP.LT.AND P3, PT, R26.reuse, UR7, !P0 ;  /* 0x000000071a007c0c */ /* 0x040fe2000c761270 */
[----:B------:R-:W-:Y:S01]  /*46e0*/  IMAD R26, R26, UR6, RZ ;  /* 0x000000061a1a7c24 */ /* 0x000fe2000f8e02ff */
[----:B------:R2:W-:Y:S02]  /*46f0*/  @P2 STG.E.U8 desc[UR16][R12.64], R29 ;  /* 0x0000001d0c002986 */ /* 0x0005e4000c101110 */
[----:B-1----:R-:W-:-:S02]  /*4700*/  IADD3 R2, P5, R27, R48, RZ ;  /* 0x000000301b027210 */ /* 0x002fc40007fbe0ff */
[CC--:B0-----:R-:W-:Y:S02]  /*4710*/  IADD3 R10, P2, R25.reuse, R48.reuse, RZ ;  /* 0x00000030190a7210 */ /* 0x0c1fe40007f5e0ff */
[----:B------:R-:W-:Y:S02]  /*4720*/  IADD3 R8, P6, R26, R48, RZ ;  /* 0x000000301a087210 */ /* 0x000fe40007fde0ff */
[-C--:B------:R-:W-:Y:S02]  /*4730*/  LEA.HI.X.SX32 R11, R25, R40.reuse, 0x1, P2 ;  /* 0x00000028190b7211 */ /* 0x080fe400010f0eff */
[C---:B------:R-:W-:Y:S01]  /*4740*/  ISETP.LT.AND P2, PT, R24.reuse, UR7, !P0 ;  /* 0x0000000718007c0c */ /* 0x040fe2000c741270 */
[----:B------:R-:W-:Y:S01]  /*4750*/  IMAD R24, R24, UR6, RZ ;  /* 0x0000000618187c24 */ /* 0x000fe2000f8e02ff */
[----:B------:R-:W-:Y:S02]  /*4760*/  LEA.HI.X.SX32 R3, R27, R40, 0x1, P5 ;  /* 0x000000281b037211 */ /* 0x000fe400028f0eff */
[----:B------:R-:W-:-:S02]  /*4770*/  PRMT R27, R7, 0x7770, RZ ;  /* 0x00007770071b7816 */ /* 0x000fc400000000ff */
[----:B------:R-:W-:Y:S02]  /*4780*/  LEA.HI.X.SX32 R9, R26, R40, 0x1, P6 ;  /* 0x000000281a097211 */ /* 0x000fe400030f0eff */
[----:B------:R-:W-:Y:S01]  /*4790*/  PRMT R15, R4, 0x7771, RZ ;  /* 0x00007771040f7816 */ /* 0x000fe200000000ff */
[----:B------:R0:W-:Y:S01]  /*47a0*/  @P4 STG.E.U8 desc[UR16][R2.64], R27 ;  /* 0x0000001b02004986 */ /* 0x0001e2000c101110 */
[----:B------:R-:W-:Y:S02]  /*47b0*/  PRMT R25, R5, 0x7771, RZ ;  /* 0x0000777105197816 */ /* 0x000fe400000000ff */
[C---:B--2---:R-:W-:Y:S01]  /*47c0*/  IADD3 R12, P5, R24.reuse, R48, RZ ;  /* 0x00000030180c7210 */ /* 0x044fe20007fbe0ff */
[----:B------:R1:W-:Y:S01]  /*47d0*/  @P3 STG.E.U8 desc[UR16][R8.64], R15 ;  /* 0x0000000f08003986 */ /* 0x0003e2000c101110 */
[C---:B------:R-:W-:Y:S01]  /*47e0*/  ISETP.LT.AND P4, PT, R21.reuse, UR7, !P0 ;  /* 0x0000000715007c0c */ /* 0x040fe2000c781270 */
[----:B------:R-:W-:Y:S01]  /*47f0*/  IMAD R21, R21, UR6, RZ ;  /* 0x0000000615157c24 */ /* 0x000fe2000f8e02ff */
[----:B------:R-:W-:Y:S01]  /*4800*/  LEA.HI.X.SX32 R13, R24, R40, 0x1, P5 ;  /* 0x00000028180d7211 */ /* 0x000fe200028f0eff */
[----:B------:R2:W-:Y:S01]  /*4810*/  @P1 STG.E.U8 desc[UR16][R10.64], R25 ;  /* 0x000000190a001986 */ /* 0x0005e2000c101110 */
[C---:B------:R-:W-:Y:S01]  /*4820*/  ISETP.LT.AND P1, PT, R23.reuse, UR7, !P0 ;  /* 0x0000000717007c0c */ /* 0x040fe2000c721270 */
[----:B------:R-:W-:Y:S01]  /*4830*/  IMAD R23, R23, UR6, RZ ;  /* 0x0000000617177c24 */ /* 0x000fe2000f8e02ff */
[C---:B------:R-:W-:Y:S01]  /*4840*/  ISETP.LT.AND P3, PT, R22.reuse, UR7, !P0 ;  /* 0x0000000716007c0c */ /* 0x040fe2000c761270 */
[----:B------:R-:W-:-:S03]  /*4850*/  IMAD R22, R22, UR6, RZ ;  /* 0x0000000616167c24 */ /* 0x000fc6000f8e02ff */
[CC--:B0-----:R-:W-:Y:S02]  /*4860*/  IADD3 R2, P6, R23.reuse, R48.reuse, RZ ;  /* 0x0000003017027210 */ /* 0x0c1fe40007fde0ff */
[----:B-1----:R-:W-:Y:S02]  /*4870*/  PRMT R15, R6, 0x7771, RZ ;  /* 0x00007771060f7816 */ /* 0x002fe400000000ff */
[----:B------:R-:W-:Y:S02]  /*4880*/  IADD3 R8, P5, R22, R48, RZ ;  /* 0x0000003016087210 */ /* 0x000fe40007fbe0ff */
[----:B------:R-:W-:Y:S01]  /*4890*/  LEA.HI.X.SX32 R3, R23, R40, 0x1, P6 ;  /* 0x0000002817037211 */ /* 0x000fe200030f0eff */
[----:B------:R0:W-:Y:S01]  /*48a0*/  @P2 STG.E.U8 desc[UR16][R12.64], R15 ;  /* 0x0000000f0c002986 */ /* 0x0001e2000c101110 */
[----:B--2---:R-:W-:Y:S02]  /*48b0*/  IADD3 R10, P2, R21, R48, RZ ;  /* 0x00000030150a7210 */ /* 0x004fe40007f5e0ff */
[----:B------:R-:W-:-:S02]  /*48c0*/  PRMT R25, R7, 0x7771, RZ ;  /* 0x0000777107197816 */ /* 0x000fc400000000ff */
[-C--:B------:R-:W-:Y:S02]  /*48d0*/  LEA.HI.X.SX32 R11, R21, R40.reuse, 0x1, P2 ;  /* 0x00000028150b7211 */ /* 0x080fe400010f0eff */
[----:B------:R-:W-:Y:S01]  /*48e0*/  LEA.HI.X.SX32 R9, R22, R40, 0x1, P5 ;  /* 0x0000002816097211 */ /* 0x000fe200028f0eff */
[----:B------:R1:W-:Y:S01]  /*48f0*/  @P1 STG.E.U8 desc[UR16][R2.64], R25 ;  /* 0x0000001902001986 */ /* 0x0003e2000c101110 */
[----:B------:R-:W-:Y:S02]  /*4900*/  PRMT R21, R4, 0x7772, RZ ;  /* 0x0000777204157816 */ /* 0x000fe400000000ff */
[----:B------:R-:W-:Y:S01]  /*4910*/  PRMT R23, R5, 0x7772, RZ ;  /* 0x0000777205177816 */ /* 0x000fe200000000ff */
[----:B0-----:R-:W-:Y:S01]  /*4920*/  IMAD R15, R17, UR6, RZ ;  /* 0x00000006110f7c24 */ /* 0x001fe2000f8e02ff */
[C---:B------:R-:W-:Y:S01]  /*4930*/  ISETP.LT.AND P5, PT, R20.reuse, UR7, !P0 ;  /* 0x0000000714007c0c */ /* 0x040fe2000c7a1270 */
[----:B------:R0:W-:Y:S01]  /*4940*/  @P3 STG.E.U8 desc[UR16][R8.64], R21 ;  /* 0x0000001508003986 */ /* 0x0001e2000c101110 */
[----:B------:R-:W-:Y:S01]  /*4950*/  IMAD R20, R20, UR6, RZ ;  /* 0x0000000614147c24 */ /* 0x000fe2000f8e02ff */
[C---:B------:R-:W-:Y:S01]  /*4960*/  ISETP.LT.AND P3, PT, R18.reuse, UR7, !P0 ;  /* 0x0000000712007c0c */ /* 0x040fe2000c761270 */
[----:B------:R-:W-:Y:S01]  /*4970*/  IMAD R18, R18, UR6, RZ ;  /* 0x0000000612127c24 */ /* 0x000fe2000f8e02ff */
[----:B------:R2:W-:Y:S01]  /*4980*/  @P4 STG.E.U8 desc[UR16][R10.64], R23 ;  /* 0x000000170a004986 */ /* 0x0005e2000c101110 */
[C---:B------:R-:W-:Y:S01]  /*4990*/  ISETP.LT.AND P4, PT, R19.reuse, UR7, !P0 ;  /* 0x0000000713007c0c */ /* 0x040fe2000c781270 */
[----:B------:R-:W-:Y:S01]  /*49a0*/  IMAD R19, R19, UR6, RZ ;  /* 0x0000000613137c24 */ /* 0x000fe2000f8e02ff */
[----:B-1----:R-:W-:Y:S01]  /*49b0*/  IADD3 R2, P6, R20, R48, RZ ;  /* 0x0000003014027210 */ /* 0x002fe20007fde0ff */
[----:B------:R-:W-:Y:S01]  /*49c0*/  IMAD R13, R16, UR6, RZ ;  /* 0x00000006100d7c24 */ /* 0x000fe2000f8e02ff */
[----:B------:R-:W-:-:S02]  /*49d0*/  PRMT R25, R6, 0x7772, RZ ;  /* 0x0000777206197816 */ /* 0x000fc400000000ff */
[----:B------:R-:W-:Y:S01]  /*49e0*/  LEA.HI.X.SX32 R3, R20, R40, 0x1, P6 ;  /* 0x0000002814037211 */ /* 0x000fe200030f0eff */
[----:B0-----:R-:W-:Y:S01]  /*49f0*/  IMAD R21, R0, UR6, RZ ;  /* 0x0000000600157c24 */ /* 0x001fe2000f8e02ff */
[-C--:B------:R-:W-:Y:S02]  /*4a00*/  IADD3 R8, P1, R19, R48.reuse, RZ ;  /* 0x0000003013087210 */ /* 0x080fe40007f3e0ff */
[-C--:B------:R-:W-:Y:S01]  /*4a10*/  IADD3 R12, P6, R13, R48.reuse, RZ ;  /* 0x000000300d0c7210 */ /* 0x080fe20007fde0ff */
[----:B------:R0:W-:Y:S01]  /*4a20*/  @P5 STG.E.U8 desc[UR16][R2.64], R25 ;  /* 0x0000001902005986 */ /* 0x0001e2000c101110 */
[----:B--2---:R-:W-:Y:S02]  /*4a30*/  IADD3 R10, P2, R18, R48, RZ ;  /* 0x00000030120a7210 */ /* 0x004fe40007f5e0ff */
[----:B------:R-:W-:Y:S02]  /*4a40*/  LEA.HI.X.SX32 R9, R19, R40, 0x1, P1 ;  /* 0x0000002813097211 */ /* 0x000fe400008f0eff */
[----:B------:R-:W-:-:S02]  /*4a50*/  IADD3 R14, P1, R15, R48, RZ ;  /* 0x000000300f0e7210 */ /* 0x000fc40007f3e0ff */
[-C--:B------:R-:W-:Y:S02]  /*4a60*/  LEA.HI.X.SX32 R11, R18, R40.reuse, 0x1, P2 ;  /* 0x00000028120b7211 */ /* 0x080fe400010f0eff */
[----:B------:R-:W-:Y:S02]  /*4a70*/  ISETP.LT.AND P2, PT, R16, UR7, !P0 ;  /* 0x0000000710007c0c */ /* 0x000fe4000c741270 */
[-C--:B------:R-:W-:Y:S02]  /*4a80*/  LEA.HI.X.SX32 R15, R15, R40.reuse, 0x1, P1 ;  /* 0x000000280f0f7211 */ /* 0x080fe400008f0eff */
[----:B------:R-:W-:Y:S02]  /*4a90*/  LEA.HI.X.SX32 R13, R13, R40, 0x1, P6 ;  /* 0x000000280d0d7211 */ /* 0x000fe400030f0eff */
[----:B------:R-:W-:Y:S02]  /*4aa0*/  ISETP.LT.AND P1, PT, R17, UR7, !P0 ;  /* 0x0000000711007c0c */ /* 0x000fe4000c721270 */
[----:B------:R-:W-:-:S02]  /*4ab0*/  IADD3 R16, P6, R21, R48, RZ ;  /* 0x0000003015107210 */ /* 0x000fc40007fde0ff */
[----:B------:R-:W-:Y:S02]  /*4ac0*/  ISETP.LT.AND P0, PT, R0, UR7, !P0 ;  /* 0x0000000700007c0c */ /* 0x000fe4000c701270 */
[----:B------:R-:W-:Y:S02]  /*4ad0*/  LEA.HI.X.SX32 R17, R21, R40, 0x1, P6 ;  /* 0x0000002815117211 */ /* 0x000fe400030f0eff */
[----:B------:R-:W-:Y:S02]  /*4ae0*/  PRMT R23, R7, 0x7772, RZ ;  /* 0x0000777207177816 */ /* 0x000fe400000000ff */
[----:B------:R-:W-:Y:S02]  /*4af0*/  PRMT R21, R4, 0x7773, RZ ;  /* 0x0000777304157816 */ /* 0x000fe400000000ff */
[----:B------:R-:W-:Y:S01]  /*4b00*/  PRMT R19, R5, 0x7773, RZ ;  /* 0x0000777305137816 */ /* 0x000fe200000000ff */
[----:B------:R0:W-:Y:S01]  /*4b10*/  @P4 STG.E.U8 desc[UR16][R8.64], R23 ;  /* 0x0000001708004986 */ /* 0x0001e2000c101110 */
[----:B------:R-:W-:-:S02]  /*4b20*/  PRMT R5, R6, 0x7773, RZ ;  /* 0x0000777306057816 */ /* 0x000fc400000000ff */
[----:B------:R-:W-:Y:S01]  /*4b30*/  PRMT R7, R7, 0x7773, RZ ;  /* 0x0000777307077816 */ /* 0x000fe200000000ff */
[----:B------:R0:W-:Y:S04]  /*4b40*/  @P3 STG.E.U8 desc[UR16][R10.64], R21 ;  /* 0x000000150a003986 */ /* 0x0001e8000c101110 */
[----:B------:R0:W-:Y:S04]  /*4b50*/  @P2 STG.E.U8 desc[UR16][R12.64], R19 ;  /* 0x000000130c002986 */ /* 0x0001e8000c101110 */
[----:B------:R0:W-:Y:S01]  /*4b60*/  @P1 STG.E.U8 desc[UR16][R14.64], R5 ;  /* 0x000000050e001986 */ /* 0x0001e2000c101110 */
[----:B------:R-:W-:Y:S05]  /*4b70*/  @!P0 EXIT ;  /* 0x000000000000894d */ /* 0x000fea0003800000 */
[----:B------:R-:W-:Y:S01]  /*4b80*/  STG.E.U8 desc[UR16][R16.64], R7 ;  /* 0x0000000710007986 */ /* 0x000fe2000c101110 */
[----:B------:R-:W-:Y:S05]  /*4b90*/  EXIT ;  /* 0x000000000000794d */ /* 0x000fea0003800000 */
.L_x_3:
[----:B------:R-:W-:-:S00]  /*4ba0*/  BRA `(.L_x_3) ;  /* 0xfffffffc00fc7947 */ /* 0x000fc0000383ffff */
[----:B------:R-:W-:-:S00]  /*4bb0*/  NOP ;  /* 0x0000000000007918 */ /* 0x000fc00000000000 */
        /* <DEDUP_REMOVED lines=12> */
.L_x_4:


//--------------------- .nv.shared.matmul_kernel  --------------------------
	.section	.nv.shared.matmul_kernel,"aw",@nobits
	.sectionflags	@""
	.align	16
	.zero		1024


//--------------------- .nv.shared.reserved.0     --------------------------
	.section	.nv.shared.reserved.0,"aw",@nobits
	.weak		__nv_reservedSMEM_offset_0_alias
	.size		__nv_reservedSMEM_offset_0_alias, 0, 0
	.other		__nv_reservedSMEM_offset_0_alias,@"STO_CUDA_RESERVED_SHARED STV_DEFAULT"
__nv_reservedSMEM_offset_0_alias:
	.zero		0


//--------------------- .nv.constant0.matmul_kernel --------------------------
	.section	.nv.constant0.matmul_kernel,"a",@progbits
	.sectionflags	@""
	.align	4
.nv.constant0.matmul_kernel:
	.zero		608


//--------------------- SYMBOLS --------------------------

	.type		.nv.reservedSmem.offset0,@object
	.size		.nv.reservedSmem.offset0,0x4
